//
// Generated by NVIDIA NVVM Compiler
//
// Compiler Build ID: CL-36424714
// Cuda compilation tools, release 13.0, V13.0.88
// Based on NVVM 20.0.0
//

.version 9.0
.target sm_100
.address_size 64

	// .globl	_Z16KMeansClusteringPdS_S_S_S_iPi
.func  (.param .b64 func_retval0) __internal_accurate_pow
(
	.param .b64 __internal_accurate_pow_param_0
)
;
// _ZZ16KMeansClusteringPdS_S_S_S_iPiE9s_cluster has been demoted
// _ZZ10sumClusterPdS_S_iE13shared_data_1 has been demoted
// _ZZ10sumClusterPdS_S_iE13shared_data_2 has been demoted
// _ZZ10sumClusterPdS_S_iE13shared_data_3 has been demoted

.visible .entry _Z16KMeansClusteringPdS_S_S_S_iPi(
	.param .u64 .ptr .align 1 _Z16KMeansClusteringPdS_S_S_S_iPi_param_0,
	.param .u64 .ptr .align 1 _Z16KMeansClusteringPdS_S_S_S_iPi_param_1,
	.param .u64 .ptr .align 1 _Z16KMeansClusteringPdS_S_S_S_iPi_param_2,
	.param .u64 .ptr .align 1 _Z16KMeansClusteringPdS_S_S_S_iPi_param_3,
	.param .u64 .ptr .align 1 _Z16KMeansClusteringPdS_S_S_S_iPi_param_4,
	.param .u32 _Z16KMeansClusteringPdS_S_S_S_iPi_param_5,
	.param .u64 .ptr .align 1 _Z16KMeansClusteringPdS_S_S_S_iPi_param_6
)
{
	.local .align 8 .b8 	__local_depot0[24];
	.reg .b64 	%SP;
	.reg .b64 	%SPL;
	.reg .pred 	%p<88>;
	.reg .b32 	%r<120>;
	.reg .b64 	%rd<44>;
	.reg .b64 	%fd<115>;
	// demoted variable
	.shared .align 4 .b8 _ZZ16KMeansClusteringPdS_S_S_S_iPiE9s_cluster[12];
	mov.u64 	%SPL, __local_depot0;
	ld.param.u64 	%rd6, [_Z16KMeansClusteringPdS_S_S_S_iPi_param_3];
	ld.param.u64 	%rd7, [_Z16KMeansClusteringPdS_S_S_S_iPi_param_4];
	ld.param.u32 	%r14, [_Z16KMeansClusteringPdS_S_S_S_iPi_param_5];
	mov.u32 	%r15, %ctaid.x;
	mov.u32 	%r16, %ntid.x;
	mov.u32 	%r1, %tid.x;
	mad.lo.s32 	%r2, %r15, %r16, %r1;
	mul.lo.s32 	%r3, %r2, 3;
	mul.lo.s32 	%r17, %r14, 3;
	setp.ge.s32 	%p1, %r3, %r17;
	@%p1 bra 	$L__BB0_54;
	ld.param.u64 	%rd40, [_Z16KMeansClusteringPdS_S_S_S_iPi_param_1];
	ld.param.u64 	%rd39, [_Z16KMeansClusteringPdS_S_S_S_iPi_param_0];
	cvta.to.global.u64 	%rd9, %rd40;
	cvta.to.global.u64 	%rd1, %rd39;
	shl.b32 	%r4, %r2, 1;
	mov.b32 	%r18, 0;
	st.shared.u32 	[_ZZ16KMeansClusteringPdS_S_S_S_iPiE9s_cluster], %r18;
	st.shared.u32 	[_ZZ16KMeansClusteringPdS_S_S_S_iPiE9s_cluster+4], %r18;
	st.shared.u32 	[_ZZ16KMeansClusteringPdS_S_S_S_iPiE9s_cluster+8], %r18;
	bar.sync 	0;
	mul.wide.s32 	%rd10, %r3, 8;
	add.s64 	%rd11, %rd9, %rd10;
	ld.global.f64 	%fd1, [%rd11];
	ld.global.f64 	%fd2, [%rd11+8];
	ld.global.f64 	%fd56, [%rd1];
	sub.f64 	%fd3, %fd1, %fd56;
	{
	.reg .b32 %temp; 
	mov.b64 	{%temp, %r5}, %fd3;
	}
	mov.f64 	%fd57, 0d4000000000000000;
	{
	.reg .b32 %temp; 
	mov.b64 	{%temp, %r19}, %fd57;
	}
	and.b32  	%r7, %r19, 2146435072;
	setp.eq.s32 	%p2, %r7, 1062207488;
	abs.f64 	%fd4, %fd3;
	{ // callseq 0, 0
	.param .b64 param0;
	st.param.f64 	[param0], %fd4;
	.param .b64 retval0;
	call.uni (retval0), 
	__internal_accurate_pow, 
	(
	param0
	);
	ld.param.f64 	%fd58, [retval0];
	} // callseq 0
	setp.lt.s32 	%p3, %r5, 0;
	neg.f64 	%fd60, %fd58;
	selp.f64 	%fd61, %fd60, %fd58, %p2;
	selp.f64 	%fd104, %fd61, %fd58, %p3;
	setp.neu.f64 	%p4, %fd3, 0d0000000000000000;
	@%p4 bra 	$L__BB0_3;
	setp.eq.s32 	%p5, %r7, 1062207488;
	selp.b32 	%r20, %r5, 0, %p5;
	setp.lt.s32 	%p6, %r19, 0;
	or.b32  	%r21, %r20, 2146435072;
	selp.b32 	%r22, %r21, %r20, %p6;
	mov.b32 	%r23, 0;
	mov.b64 	%fd104, {%r23, %r22};
$L__BB0_3:
	add.f64 	%fd62, %fd3, 0d4000000000000000;
	{
	.reg .b32 %temp; 
	mov.b64 	{%temp, %r24}, %fd62;
	}
	and.b32  	%r25, %r24, 2146435072;
	setp.ne.s32 	%p7, %r25, 2146435072;
	@%p7 bra 	$L__BB0_8;
	setp.num.f64 	%p8, %fd3, %fd3;
	@%p8 bra 	$L__BB0_6;
	mov.f64 	%fd63, 0d4000000000000000;
	add.rn.f64 	%fd104, %fd3, %fd63;
	bra.uni 	$L__BB0_8;
$L__BB0_6:
	setp.neu.f64 	%p9, %fd4, 0d7FF0000000000000;
	@%p9 bra 	$L__BB0_8;
	setp.lt.s32 	%p10, %r5, 0;
	setp.eq.s32 	%p11, %r7, 1062207488;
	setp.lt.s32 	%p12, %r19, 0;
	selp.b32 	%r27, 0, 2146435072, %p12;
	and.b32  	%r28, %r19, 2147483647;
	setp.ne.s32 	%p13, %r28, 1071644672;
	or.b32  	%r29, %r27, -2147483648;
	selp.b32 	%r30, %r29, %r27, %p13;
	selp.b32 	%r31, %r30, %r27, %p11;
	selp.b32 	%r32, %r31, %r27, %p10;
	mov.b32 	%r33, 0;
	mov.b64 	%fd104, {%r33, %r32};
$L__BB0_8:
	setp.eq.s32 	%p14, %r7, 1062207488;
	setp.eq.f64 	%p15, %fd3, 0d3FF0000000000000;
	selp.f64 	%fd11, 0d3FF0000000000000, %fd104, %p15;
	ld.global.f64 	%fd64, [%rd1+8];
	sub.f64 	%fd12, %fd2, %fd64;
	{
	.reg .b32 %temp; 
	mov.b64 	{%temp, %r8}, %fd12;
	}
	abs.f64 	%fd13, %fd12;
	{ // callseq 1, 0
	.param .b64 param0;
	st.param.f64 	[param0], %fd13;
	.param .b64 retval0;
	call.uni (retval0), 
	__internal_accurate_pow, 
	(
	param0
	);
	ld.param.f64 	%fd65, [retval0];
	} // callseq 1
	setp.lt.s32 	%p16, %r8, 0;
	neg.f64 	%fd67, %fd65;
	selp.f64 	%fd68, %fd67, %fd65, %p14;
	selp.f64 	%fd106, %fd68, %fd65, %p16;
	setp.neu.f64 	%p17, %fd12, 0d0000000000000000;
	@%p17 bra 	$L__BB0_10;
	setp.eq.s32 	%p18, %r7, 1062207488;
	selp.b32 	%r35, %r8, 0, %p18;
	setp.lt.s32 	%p19, %r19, 0;
	or.b32  	%r36, %r35, 2146435072;
	selp.b32 	%r37, %r36, %r35, %p19;
	mov.b32 	%r38, 0;
	mov.b64 	%fd106, {%r38, %r37};
$L__BB0_10:
	add.f64 	%fd69, %fd12, 0d4000000000000000;
	{
	.reg .b32 %temp; 
	mov.b64 	{%temp, %r39}, %fd69;
	}
	and.b32  	%r40, %r39, 2146435072;
	setp.ne.s32 	%p20, %r40, 2146435072;
	@%p20 bra 	$L__BB0_15;
	setp.num.f64 	%p21, %fd12, %fd12;
	@%p21 bra 	$L__BB0_13;
	mov.f64 	%fd70, 0d4000000000000000;
	add.rn.f64 	%fd106, %fd12, %fd70;
	bra.uni 	$L__BB0_15;
$L__BB0_13:
	setp.neu.f64 	%p22, %fd13, 0d7FF0000000000000;
	@%p22 bra 	$L__BB0_15;
	setp.lt.s32 	%p23, %r8, 0;
	setp.eq.s32 	%p24, %r7, 1062207488;
	setp.lt.s32 	%p25, %r19, 0;
	selp.b32 	%r42, 0, 2146435072, %p25;
	and.b32  	%r43, %r19, 2147483647;
	setp.ne.s32 	%p26, %r43, 1071644672;
	or.b32  	%r44, %r42, -2147483648;
	selp.b32 	%r45, %r44, %r42, %p26;
	selp.b32 	%r46, %r45, %r42, %p24;
	selp.b32 	%r47, %r46, %r42, %p23;
	mov.b32 	%r48, 0;
	mov.b64 	%fd106, {%r48, %r47};
$L__BB0_15:
	setp.eq.s32 	%p27, %r7, 1062207488;
	setp.eq.f64 	%p28, %fd12, 0d3FF0000000000000;
	selp.f64 	%fd71, 0d3FF0000000000000, %fd106, %p28;
	add.f64 	%fd20, %fd11, %fd71;
	ld.global.f64 	%fd72, [%rd1+16];
	sub.f64 	%fd21, %fd1, %fd72;
	{
	.reg .b32 %temp; 
	mov.b64 	{%temp, %r9}, %fd21;
	}
	abs.f64 	%fd22, %fd21;
	{ // callseq 2, 0
	.param .b64 param0;
	st.param.f64 	[param0], %fd22;
	.param .b64 retval0;
	call.uni (retval0), 
	__internal_accurate_pow, 
	(
	param0
	);
	ld.param.f64 	%fd73, [retval0];
	} // callseq 2
	setp.lt.s32 	%p29, %r9, 0;
	neg.f64 	%fd75, %fd73;
	selp.f64 	%fd76, %fd75, %fd73, %p27;
	selp.f64 	%fd108, %fd76, %fd73, %p29;
	setp.neu.f64 	%p30, %fd21, 0d0000000000000000;
	@%p30 bra 	$L__BB0_17;
	setp.eq.s32 	%p31, %r7, 1062207488;
	selp.b32 	%r50, %r9, 0, %p31;
	setp.lt.s32 	%p32, %r19, 0;
	or.b32  	%r51, %r50, 2146435072;
	selp.b32 	%r52, %r51, %r50, %p32;
	mov.b32 	%r53, 0;
	mov.b64 	%fd108, {%r53, %r52};
$L__BB0_17:
	add.f64 	%fd77, %fd21, 0d4000000000000000;
	{
	.reg .b32 %temp; 
	mov.b64 	{%temp, %r54}, %fd77;
	}
	and.b32  	%r55, %r54, 2146435072;
	setp.ne.s32 	%p33, %r55, 2146435072;
	@%p33 bra 	$L__BB0_22;
	setp.num.f64 	%p34, %fd21, %fd21;
	@%p34 bra 	$L__BB0_20;
	mov.f64 	%fd78, 0d4000000000000000;
	add.rn.f64 	%fd108, %fd21, %fd78;
	bra.uni 	$L__BB0_22;
$L__BB0_20:
	setp.neu.f64 	%p35, %fd22, 0d7FF0000000000000;
	@%p35 bra 	$L__BB0_22;
	setp.lt.s32 	%p36, %r9, 0;
	setp.eq.s32 	%p37, %r7, 1062207488;
	setp.lt.s32 	%p38, %r19, 0;
	selp.b32 	%r57, 0, 2146435072, %p38;
	and.b32  	%r58, %r19, 2147483647;
	setp.ne.s32 	%p39, %r58, 1071644672;
	or.b32  	%r59, %r57, -2147483648;
	selp.b32 	%r60, %r59, %r57, %p39;
	selp.b32 	%r61, %r60, %r57, %p37;
	selp.b32 	%r62, %r61, %r57, %p36;
	mov.b32 	%r63, 0;
	mov.b64 	%fd108, {%r63, %r62};
$L__BB0_22:
	setp.eq.s32 	%p40, %r7, 1062207488;
	setp.eq.f64 	%p41, %fd21, 0d3FF0000000000000;
	selp.f64 	%fd29, 0d3FF0000000000000, %fd108, %p41;
	ld.global.f64 	%fd79, [%rd1+24];
	sub.f64 	%fd30, %fd2, %fd79;
	{
	.reg .b32 %temp; 
	mov.b64 	{%temp, %r10}, %fd30;
	}
	abs.f64 	%fd31, %fd30;
	{ // callseq 3, 0
	.param .b64 param0;
	st.param.f64 	[param0], %fd31;
	.param .b64 retval0;
	call.uni (retval0), 
	__internal_accurate_pow, 
	(
	param0
	);
	ld.param.f64 	%fd80, [retval0];
	} // callseq 3
	setp.lt.s32 	%p42, %r10, 0;
	neg.f64 	%fd82, %fd80;
	selp.f64 	%fd83, %fd82, %fd80, %p40;
	selp.f64 	%fd110, %fd83, %fd80, %p42;
	setp.neu.f64 	%p43, %fd30, 0d0000000000000000;
	@%p43 bra 	$L__BB0_24;
	selp.b32 	%r65, %r10, 0, %p40;
	setp.lt.s32 	%p45, %r19, 0;
	or.b32  	%r66, %r65, 2146435072;
	selp.b32 	%r67, %r66, %r65, %p45;
	mov.b32 	%r68, 0;
	mov.b64 	%fd110, {%r68, %r67};
$L__BB0_24:
	add.f64 	%fd84, %fd30, 0d4000000000000000;
	{
	.reg .b32 %temp; 
	mov.b64 	{%temp, %r69}, %fd84;
	}
	and.b32  	%r70, %r69, 2146435072;
	setp.ne.s32 	%p46, %r70, 2146435072;
	@%p46 bra 	$L__BB0_29;
	setp.num.f64 	%p47, %fd30, %fd30;
	@%p47 bra 	$L__BB0_27;
	mov.f64 	%fd85, 0d4000000000000000;
	add.rn.f64 	%fd110, %fd30, %fd85;
	bra.uni 	$L__BB0_29;
$L__BB0_27:
	setp.neu.f64 	%p48, %fd31, 0d7FF0000000000000;
	@%p48 bra 	$L__BB0_29;
	setp.lt.s32 	%p49, %r10, 0;
	setp.eq.s32 	%p50, %r7, 1062207488;
	setp.lt.s32 	%p51, %r19, 0;
	selp.b32 	%r72, 0, 2146435072, %p51;
	and.b32  	%r73, %r19, 2147483647;
	setp.ne.s32 	%p52, %r73, 1071644672;
	or.b32  	%r74, %r72, -2147483648;
	selp.b32 	%r75, %r74, %r72, %p52;
	selp.b32 	%r76, %r75, %r72, %p50;
	selp.b32 	%r77, %r76, %r72, %p49;
	mov.b32 	%r78, 0;
	mov.b64 	%fd110, {%r78, %r77};
$L__BB0_29:
	setp.eq.s32 	%p53, %r7, 1062207488;
	setp.eq.f64 	%p54, %fd30, 0d3FF0000000000000;
	selp.f64 	%fd86, 0d3FF0000000000000, %fd110, %p54;
	add.f64 	%fd38, %fd29, %fd86;
	ld.global.f64 	%fd87, [%rd1+32];
	sub.f64 	%fd39, %fd1, %fd87;
	{
	.reg .b32 %temp; 
	mov.b64 	{%temp, %r11}, %fd39;
	}
	abs.f64 	%fd40, %fd39;
	{ // callseq 4, 0
	.param .b64 param0;
	st.param.f64 	[param0], %fd40;
	.param .b64 retval0;
	call.uni (retval0), 
	__internal_accurate_pow, 
	(
	param0
	);
	ld.param.f64 	%fd88, [retval0];
	} // callseq 4
	setp.lt.s32 	%p55, %r11, 0;
	neg.f64 	%fd90, %fd88;
	selp.f64 	%fd91, %fd90, %fd88, %p53;
	selp.f64 	%fd112, %fd91, %fd88, %p55;
	setp.neu.f64 	%p56, %fd39, 0d0000000000000000;
	@%p56 bra 	$L__BB0_31;
	selp.b32 	%r80, %r11, 0, %p53;
	setp.lt.s32 	%p58, %r19, 0;
	or.b32  	%r81, %r80, 2146435072;
	selp.b32 	%r82, %r81, %r80, %p58;
	mov.b32 	%r83, 0;
	mov.b64 	%fd112, {%r83, %r82};
$L__BB0_31:
	add.f64 	%fd92, %fd39, 0d4000000000000000;
	{
	.reg .b32 %temp; 
	mov.b64 	{%temp, %r84}, %fd92;
	}
	and.b32  	%r85, %r84, 2146435072;
	setp.ne.s32 	%p59, %r85, 2146435072;
	@%p59 bra 	$L__BB0_36;
	setp.num.f64 	%p60, %fd39, %fd39;
	@%p60 bra 	$L__BB0_34;
	mov.f64 	%fd93, 0d4000000000000000;
	add.rn.f64 	%fd112, %fd39, %fd93;
	bra.uni 	$L__BB0_36;
$L__BB0_34:
	setp.neu.f64 	%p61, %fd40, 0d7FF0000000000000;
	@%p61 bra 	$L__BB0_36;
	setp.lt.s32 	%p62, %r11, 0;
	setp.eq.s32 	%p63, %r7, 1062207488;
	setp.lt.s32 	%p64, %r19, 0;
	selp.b32 	%r87, 0, 2146435072, %p64;
	and.b32  	%r88, %r19, 2147483647;
	setp.ne.s32 	%p65, %r88, 1071644672;
	or.b32  	%r89, %r87, -2147483648;
	selp.b32 	%r90, %r89, %r87, %p65;
	selp.b32 	%r91, %r90, %r87, %p63;
	selp.b32 	%r92, %r91, %r87, %p62;
	mov.b32 	%r93, 0;
	mov.b64 	%fd112, {%r93, %r92};
$L__BB0_36:
	setp.eq.s32 	%p66, %r7, 1062207488;
	setp.eq.f64 	%p67, %fd39, 0d3FF0000000000000;
	selp.f64 	%fd47, 0d3FF0000000000000, %fd112, %p67;
	ld.global.f64 	%fd94, [%rd1+40];
	sub.f64 	%fd48, %fd2, %fd94;
	{
	.reg .b32 %temp; 
	mov.b64 	{%temp, %r12}, %fd48;
	}
	abs.f64 	%fd49, %fd48;
	{ // callseq 5, 0
	.param .b64 param0;
	st.param.f64 	[param0], %fd49;
	.param .b64 retval0;
	call.uni (retval0), 
	__internal_accurate_pow, 
	(
	param0
	);
	ld.param.f64 	%fd95, [retval0];
	} // callseq 5
	setp.lt.s32 	%p68, %r12, 0;
	neg.f64 	%fd97, %fd95;
	selp.f64 	%fd98, %fd97, %fd95, %p66;
	selp.f64 	%fd114, %fd98, %fd95, %p68;
	setp.neu.f64 	%p69, %fd48, 0d0000000000000000;
	@%p69 bra 	$L__BB0_38;
	selp.b32 	%r95, %r12, 0, %p66;
	setp.lt.s32 	%p71, %r19, 0;
	or.b32  	%r96, %r95, 2146435072;
	selp.b32 	%r97, %r96, %r95, %p71;
	mov.b32 	%r98, 0;
	mov.b64 	%fd114, {%r98, %r97};
$L__BB0_38:
	add.f64 	%fd99, %fd48, 0d4000000000000000;
	{
	.reg .b32 %temp; 
	mov.b64 	{%temp, %r99}, %fd99;
	}
	and.b32  	%r100, %r99, 2146435072;
	setp.ne.s32 	%p72, %r100, 2146435072;
	@%p72 bra 	$L__BB0_43;
	setp.num.f64 	%p73, %fd48, %fd48;
	@%p73 bra 	$L__BB0_41;
	mov.f64 	%fd100, 0d4000000000000000;
	add.rn.f64 	%fd114, %fd48, %fd100;
	bra.uni 	$L__BB0_43;
$L__BB0_41:
	setp.neu.f64 	%p74, %fd49, 0d7FF0000000000000;
	@%p74 bra 	$L__BB0_43;
	setp.lt.s32 	%p75, %r12, 0;
	setp.eq.s32 	%p76, %r7, 1062207488;
	setp.lt.s32 	%p77, %r19, 0;
	selp.b32 	%r102, 0, 2146435072, %p77;
	and.b32  	%r103, %r19, 2147483647;
	setp.ne.s32 	%p78, %r103, 1071644672;
	or.b32  	%r104, %r102, -2147483648;
	selp.b32 	%r105, %r104, %r102, %p78;
	selp.b32 	%r106, %r105, %r102, %p76;
	selp.b32 	%r107, %r106, %r102, %p75;
	mov.b32 	%r108, 0;
	mov.b64 	%fd114, {%r108, %r107};
$L__BB0_43:
	ld.param.u64 	%rd41, [_Z16KMeansClusteringPdS_S_S_S_iPi_param_2];
	add.u64 	%rd13, %SPL, 0;
	setp.eq.f64 	%p79, %fd48, 0d3FF0000000000000;
	selp.f64 	%fd101, 0d3FF0000000000000, %fd114, %p79;
	add.f64 	%fd102, %fd47, %fd101;
	st.local.u64 	[%rd13], %rd41;
	st.local.u64 	[%rd13+8], %rd6;
	st.local.u64 	[%rd13+16], %rd7;
	setp.leu.f64 	%p80, %fd20, %fd38;
	setp.gt.f64 	%p81, %fd38, %fd102;
	selp.b32 	%r109, 2, 1, %p81;
	setp.lt.f64 	%p82, %fd20, %fd102;
	selp.b32 	%r110, 0, 2, %p82;
	selp.b32 	%r13, %r110, %r109, %p80;
	mul.wide.u32 	%rd14, %r13, 8;
	add.s64 	%rd2, %rd13, %rd14;
	and.pred  	%p84, %p80, %p82;
	@%p84 bra 	$L__BB0_45;
	ld.param.u64 	%rd42, [_Z16KMeansClusteringPdS_S_S_S_iPi_param_2];
	cvta.to.global.u64 	%rd15, %rd42;
	mul.wide.s32 	%rd16, %r4, 8;
	add.s64 	%rd17, %rd15, %rd16;
	mov.b64 	%rd18, 0;
	st.global.u64 	[%rd17], %rd18;
	st.global.u64 	[%rd17+8], %rd18;
	bra.uni 	$L__BB0_46;
$L__BB0_45:
	ld.local.u64 	%rd19, [%rd2];
	mul.wide.s32 	%rd20, %r4, 8;
	add.s64 	%rd21, %rd19, %rd20;
	st.f64 	[%rd21], %fd1;
	st.f64 	[%rd21+8], %fd2;
$L__BB0_46:
	setp.eq.s32 	%p85, %r13, 1;
	@%p85 bra 	$L__BB0_48;
	cvta.to.global.u64 	%rd22, %rd6;
	mul.wide.s32 	%rd23, %r4, 8;
	add.s64 	%rd24, %rd22, %rd23;
	mov.b64 	%rd25, 0;
	st.global.u64 	[%rd24], %rd25;
	st.global.u64 	[%rd24+8], %rd25;
	bra.uni 	$L__BB0_49;
$L__BB0_48:
	ld.local.u64 	%rd26, [%rd2];
	mul.wide.s32 	%rd27, %r4, 8;
	add.s64 	%rd28, %rd26, %rd27;
	st.f64 	[%rd28], %fd1;
	st.f64 	[%rd28+8], %fd2;
$L__BB0_49:
	setp.eq.s32 	%p86, %r13, 2;
	@%p86 bra 	$L__BB0_51;
	cvta.to.global.u64 	%rd29, %rd7;
	mul.wide.s32 	%rd30, %r4, 8;
	add.s64 	%rd31, %rd29, %rd30;
	mov.b64 	%rd32, 0;
	st.global.u64 	[%rd31], %rd32;
	st.global.u64 	[%rd31+8], %rd32;
	bra.uni 	$L__BB0_52;
$L__BB0_51:
	ld.local.u64 	%rd33, [%rd2];
	mul.wide.s32 	%rd34, %r4, 8;
	add.s64 	%rd35, %rd33, %rd34;
	st.f64 	[%rd35], %fd1;
	st.f64 	[%rd35+8], %fd2;
$L__BB0_52:
	shl.b32 	%r111, %r13, 2;
	mov.u32 	%r112, _ZZ16KMeansClusteringPdS_S_S_S_iPiE9s_cluster;
	add.s32 	%r113, %r112, %r111;
	atom.shared.add.u32 	%r114, [%r113], 1;
	bar.sync 	0;
	setp.gt.u32 	%p87, %r1, 2;
	@%p87 bra 	$L__BB0_54;
	ld.param.u64 	%rd43, [_Z16KMeansClusteringPdS_S_S_S_iPi_param_6];
	cvta.to.global.u64 	%rd36, %rd43;
	mul.wide.u32 	%rd37, %r1, 4;
	add.s64 	%rd38, %rd36, %rd37;
	shl.b32 	%r115, %r1, 2;
	add.s32 	%r117, %r112, %r115;
	ld.shared.u32 	%r118, [%r117];
	atom.global.add.u32 	%r119, [%rd38], %r118;
$L__BB0_54:
	ret;

}
	// .globl	_Z10sumClusterPdS_S_i
.visible .entry _Z10sumClusterPdS_S_i(
	.param .u64 .ptr .align 1 _Z10sumClusterPdS_S_i_param_0,
	.param .u64 .ptr .align 1 _Z10sumClusterPdS_S_i_param_1,
	.param .u64 .ptr .align 1 _Z10sumClusterPdS_S_i_param_2,
	.param .u32 _Z10sumClusterPdS_S_i_param_3
)
{
	.reg .pred 	%p<6>;
	.reg .b32 	%r<29>;
	.reg .b64 	%rd<15>;
	.reg .b64 	%fd<31>;
	// demoted variable
	.shared .align 8 .b8 _ZZ10sumClusterPdS_S_iE13shared_data_1[2048];
	// demoted variable
	.shared .align 8 .b8 _ZZ10sumClusterPdS_S_iE13shared_data_2[2048];
	// demoted variable
	.shared .align 8 .b8 _ZZ10sumClusterPdS_S_iE13shared_data_3[2048];
	ld.param.u64 	%rd4, [_Z10sumClusterPdS_S_i_param_0];
	ld.param.u64 	%rd5, [_Z10sumClusterPdS_S_i_param_1];
	ld.param.u64 	%rd6, [_Z10sumClusterPdS_S_i_param_2];
	ld.param.u32 	%r10, [_Z10sumClusterPdS_S_i_param_3];
	cvta.to.global.u64 	%rd1, %rd6;
	cvta.to.global.u64 	%rd2, %rd5;
	cvta.to.global.u64 	%rd3, %rd4;
	mov.u32 	%r1, %ctaid.x;
	mov.u32 	%r28, %ntid.x;
	mov.u32 	%r3, %tid.x;
	mad.lo.s32 	%r11, %r1, %r28, %r3;
	shl.b32 	%r4, %r11, 1;
	setp.ge.s32 	%p1, %r4, %r10;
	@%p1 bra 	$L__BB1_2;
	mul.wide.s32 	%rd7, %r4, 8;
	add.s64 	%rd8, %rd3, %rd7;
	ld.global.f64 	%fd1, [%rd8];
	shl.b32 	%r12, %r3, 4;
	mov.u32 	%r13, _ZZ10sumClusterPdS_S_iE13shared_data_1;
	add.s32 	%r14, %r13, %r12;
	st.shared.f64 	[%r14], %fd1;
	ld.global.f64 	%fd2, [%rd8+8];
	st.shared.f64 	[%r14+8], %fd2;
	add.s64 	%rd9, %rd2, %rd7;
	ld.global.f64 	%fd3, [%rd9];
	mov.u32 	%r15, _ZZ10sumClusterPdS_S_iE13shared_data_2;
	add.s32 	%r16, %r15, %r12;
	st.shared.f64 	[%r16], %fd3;
	ld.global.f64 	%fd4, [%rd9+8];
	st.shared.f64 	[%r16+8], %fd4;
	add.s64 	%rd10, %rd1, %rd7;
	ld.global.f64 	%fd5, [%rd10];
	mov.u32 	%r17, _ZZ10sumClusterPdS_S_iE13shared_data_3;
	add.s32 	%r18, %r17, %r12;
	st.shared.f64 	[%r18], %fd5;
	ld.global.f64 	%fd6, [%rd10+8];
	st.shared.f64 	[%r18+8], %fd6;
	bar.sync 	0;
$L__BB1_2:
	setp.lt.u32 	%p2, %r28, 2;
	@%p2 bra 	$L__BB1_6;
	shl.b32 	%r19, %r3, 4;
	mov.u32 	%r20, _ZZ10sumClusterPdS_S_iE13shared_data_1;
	add.s32 	%r5, %r20, %r19;
	mov.u32 	%r21, _ZZ10sumClusterPdS_S_iE13shared_data_2;
	add.s32 	%r6, %r21, %r19;
	mov.u32 	%r22, _ZZ10sumClusterPdS_S_iE13shared_data_3;
	add.s32 	%r7, %r22, %r19;
$L__BB1_4:
	shr.u32 	%r9, %r28, 1;
	setp.ge.u32 	%p3, %r3, %r9;
	@%p3 bra 	$L__BB1_8;
	shl.b32 	%r23, %r28, 3;
	add.s32 	%r24, %r5, %r23;
	ld.shared.f64 	%fd7, [%r24];
	ld.shared.f64 	%fd8, [%r5];
	add.f64 	%fd9, %fd7, %fd8;
	st.shared.f64 	[%r5], %fd9;
	ld.shared.f64 	%fd10, [%r24+8];
	ld.shared.f64 	%fd11, [%r5+8];
	add.f64 	%fd12, %fd10, %fd11;
	st.shared.f64 	[%r5+8], %fd12;
	add.s32 	%r25, %r6, %r23;
	ld.shared.f64 	%fd13, [%r25];
	ld.shared.f64 	%fd14, [%r6];
	add.f64 	%fd15, %fd13, %fd14;
	st.shared.f64 	[%r6], %fd15;
	ld.shared.f64 	%fd16, [%r25+8];
	ld.shared.f64 	%fd17, [%r6+8];
	add.f64 	%fd18, %fd16, %fd17;
	st.shared.f64 	[%r6+8], %fd18;
	add.s32 	%r26, %r7, %r23;
	ld.shared.f64 	%fd19, [%r26];
	ld.shared.f64 	%fd20, [%r7];
	add.f64 	%fd21, %fd19, %fd20;
	st.shared.f64 	[%r7], %fd21;
	ld.shared.f64 	%fd22, [%r26+8];
	ld.shared.f64 	%fd23, [%r7+8];
	add.f64 	%fd24, %fd22, %fd23;
	st.shared.f64 	[%r7+8], %fd24;
	bar.sync 	0;
	setp.gt.u32 	%p4, %r28, 3;
	mov.u32 	%r28, %r9;
	@%p4 bra 	$L__BB1_4;
$L__BB1_6:
	setp.ne.s32 	%p5, %r3, 0;
	@%p5 bra 	$L__BB1_8;
	ld.shared.f64 	%fd25, [_ZZ10sumClusterPdS_S_iE13shared_data_1];
	shl.b32 	%r27, %r1, 1;
	mul.wide.u32 	%rd11, %r27, 8;
	add.s64 	%rd12, %rd3, %rd11;
	st.global.f64 	[%rd12], %fd25;
	ld.shared.f64 	%fd26, [_ZZ10sumClusterPdS_S_iE13shared_data_1+8];
	st.global.f64 	[%rd12+8], %fd26;
	ld.shared.f64 	%fd27, [_ZZ10sumClusterPdS_S_iE13shared_data_2];
	add.s64 	%rd13, %rd2, %rd11;
	st.global.f64 	[%rd13], %fd27;
	ld.shared.f64 	%fd28, [_ZZ10sumClusterPdS_S_iE13shared_data_2+8];
	st.global.f64 	[%rd13+8], %fd28;
	ld.shared.f64 	%fd29, [_ZZ10sumClusterPdS_S_iE13shared_data_3];
	add.s64 	%rd14, %rd1, %rd11;
	st.global.f64 	[%rd14], %fd29;
	ld.shared.f64 	%fd30, [_ZZ10sumClusterPdS_S_iE13shared_data_3+8];
	st.global.f64 	[%rd14+8], %fd30;
$L__BB1_8:
	ret;

}
.func  (.param .b64 func_retval0) __internal_accurate_pow(
	.param .b64 __internal_accurate_pow_param_0
)
{
	.reg .pred 	%p<8>;
	.reg .b32 	%r<49>;
	.reg .b32 	%f<3>;
	.reg .b64 	%fd<109>;

	ld.param.f64 	%fd10, [__internal_accurate_pow_param_0];
	{
	.reg .b32 %temp; 
	mov.b64 	{%temp, %r46}, %fd10;
	}
	{
	.reg .b32 %temp; 
	mov.b64 	{%r45, %temp}, %fd10;
	}
	shr.u32 	%r47, %r46, 20;
	setp.gt.u32 	%p1, %r46, 1048575;
	@%p1 bra 	$L__BB2_2;
	mul.f64 	%fd11, %fd10, 0d4350000000000000;
	{
	.reg .b32 %temp; 
	mov.b64 	{%temp, %r46}, %fd11;
	}
	{
	.reg .b32 %temp; 
	mov.b64 	{%r45, %temp}, %fd11;
	}
	shr.u32 	%r16, %r46, 20;
	add.s32 	%r47, %r16, -54;
$L__BB2_2:
	add.s32 	%r48, %r47, -1023;
	and.b32  	%r17, %r46, -2146435073;
	or.b32  	%r18, %r17, 1072693248;
	mov.b64 	%fd107, {%r45, %r18};
	setp.lt.u32 	%p2, %r18, 1073127583;
	@%p2 bra 	$L__BB2_4;
	{
	.reg .b32 %temp; 
	mov.b64 	{%r19, %temp}, %fd107;
	}
	{
	.reg .b32 %temp; 
	mov.b64 	{%temp, %r20}, %fd107;
	}
	add.s32 	%r21, %r20, -1048576;
	mov.b64 	%fd107, {%r19, %r21};
	add.s32 	%r48, %r47, -1022;
$L__BB2_4:
	add.f64 	%fd12, %fd107, 0dBFF0000000000000;
	add.f64 	%fd13, %fd107, 0d3FF0000000000000;
	rcp.approx.ftz.f64 	%fd14, %fd13;
	neg.f64 	%fd15, %fd13;
	fma.rn.f64 	%fd16, %fd15, %fd14, 0d3FF0000000000000;
	fma.rn.f64 	%fd17, %fd16, %fd16, %fd16;
	fma.rn.f64 	%fd18, %fd17, %fd14, %fd14;
	mul.f64 	%fd19, %fd12, %fd18;
	fma.rn.f64 	%fd20, %fd12, %fd18, %fd19;
	mul.f64 	%fd21, %fd20, %fd20;
	fma.rn.f64 	%fd22, %fd21, 0d3EB0F5FF7D2CAFE2, 0d3ED0F5D241AD3B5A;
	fma.rn.f64 	%fd23, %fd22, %fd21, 0d3EF3B20A75488A3F;
	fma.rn.f64 	%fd24, %fd23, %fd21, 0d3F1745CDE4FAECD5;
	fma.rn.f64 	%fd25, %fd24, %fd21, 0d3F3C71C7258A578B;
	fma.rn.f64 	%fd26, %fd25, %fd21, 0d3F6249249242B910;
	fma.rn.f64 	%fd27, %fd26, %fd21, 0d3F89999999999DFB;
	sub.f64 	%fd28, %fd12, %fd20;
	add.f64 	%fd29, %fd28, %fd28;
	neg.f64 	%fd30, %fd20;
	fma.rn.f64 	%fd31, %fd30, %fd12, %fd29;
	mul.f64 	%fd32, %fd18, %fd31;
	fma.rn.f64 	%fd33, %fd21, %fd27, 0d3FB5555555555555;
	mov.f64 	%fd34, 0d3FB5555555555555;
	sub.f64 	%fd35, %fd34, %fd33;
	fma.rn.f64 	%fd36, %fd21, %fd27, %fd35;
	add.f64 	%fd37, %fd36, 0dBC46A4CB00B9E7B0;
	add.f64 	%fd38, %fd33, %fd37;
	sub.f64 	%fd39, %fd33, %fd38;
	add.f64 	%fd40, %fd37, %fd39;
	mul.rn.f64 	%fd41, %fd20, %fd20;
	neg.f64 	%fd42, %fd41;
	fma.rn.f64 	%fd43, %fd20, %fd20, %fd42;
	{
	.reg .b32 %temp; 
	mov.b64 	{%r22, %temp}, %fd32;
	}
	{
	.reg .b32 %temp; 
	mov.b64 	{%temp, %r23}, %fd32;
	}
	add.s32 	%r24, %r23, 1048576;
	mov.b64 	%fd44, {%r22, %r24};
	fma.rn.f64 	%fd45, %fd20, %fd44, %fd43;
	mul.rn.f64 	%fd46, %fd41, %fd20;
	neg.f64 	%fd47, %fd46;
	fma.rn.f64 	%fd48, %fd41, %fd20, %fd47;
	fma.rn.f64 	%fd49, %fd41, %fd32, %fd48;
	fma.rn.f64 	%fd50, %fd45, %fd20, %fd49;
	mul.rn.f64 	%fd51, %fd38, %fd46;
	neg.f64 	%fd52, %fd51;
	fma.rn.f64 	%fd53, %fd38, %fd46, %fd52;
	fma.rn.f64 	%fd54, %fd38, %fd50, %fd53;
	fma.rn.f64 	%fd55, %fd40, %fd46, %fd54;
	add.f64 	%fd56, %fd51, %fd55;
	sub.f64 	%fd57, %fd51, %fd56;
	add.f64 	%fd58, %fd55, %fd57;
	add.f64 	%fd59, %fd20, %fd56;
	sub.f64 	%fd60, %fd20, %fd59;
	add.f64 	%fd61, %fd56, %fd60;
	add.f64 	%fd62, %fd58, %fd61;
	add.f64 	%fd63, %fd32, %fd62;
	add.f64 	%fd64, %fd59, %fd63;
	sub.f64 	%fd65, %fd59, %fd64;
	add.f64 	%fd66, %fd63, %fd65;
	xor.b32  	%r25, %r48, -2147483648;
	mov.b32 	%r26, 1127219200;
	mov.b64 	%fd67, {%r25, %r26};
	mov.b32 	%r27, -2147483648;
	mov.b64 	%fd68, {%r27, %r26};
	sub.f64 	%fd69, %fd67, %fd68;
	fma.rn.f64 	%fd70, %fd69, 0d3FE62E42FEFA39EF, %fd64;
	fma.rn.f64 	%fd71, %fd69, 0dBFE62E42FEFA39EF, %fd70;
	sub.f64 	%fd72, %fd71, %fd64;
	sub.f64 	%fd73, %fd66, %fd72;
	fma.rn.f64 	%fd74, %fd69, 0d3C7ABC9E3B39803F, %fd73;
	add.f64 	%fd75, %fd70, %fd74;
	sub.f64 	%fd76, %fd70, %fd75;
	add.f64 	%fd77, %fd74, %fd76;
	mov.f64 	%fd78, 0d4000000000000000;
	{
	.reg .b32 %temp; 
	mov.b64 	{%temp, %r28}, %fd78;
	}
	{
	.reg .b32 %temp; 
	mov.b64 	{%r29, %temp}, %fd78;
	}
	shl.b32 	%r30, %r28, 1;
	setp.gt.u32 	%p3, %r30, -33554433;
	and.b32  	%r31, %r28, -15728641;
	selp.b32 	%r32, %r31, %r28, %p3;
	mov.b64 	%fd79, {%r29, %r32};
	mul.rn.f64 	%fd80, %fd75, %fd79;
	neg.f64 	%fd81, %fd80;
	fma.rn.f64 	%fd82, %fd75, %fd79, %fd81;
	fma.rn.f64 	%fd83, %fd77, %fd79, %fd82;
	add.f64 	%fd4, %fd80, %fd83;
	sub.f64 	%fd84, %fd80, %fd4;
	add.f64 	%fd5, %fd83, %fd84;
	fma.rn.f64 	%fd85, %fd4, 0d3FF71547652B82FE, 0d4338000000000000;
	{
	.reg .b32 %temp; 
	mov.b64 	{%r13, %temp}, %fd85;
	}
	mov.f64 	%fd86, 0dC338000000000000;
	add.rn.f64 	%fd87, %fd85, %fd86;
	fma.rn.f64 	%fd88, %fd87, 0dBFE62E42FEFA39EF, %fd4;
	fma.rn.f64 	%fd89, %fd87, 0dBC7ABC9E3B39803F, %fd88;
	fma.rn.f64 	%fd90, %fd89, 0d3E5ADE1569CE2BDF, 0d3E928AF3FCA213EA;
	fma.rn.f64 	%fd91, %fd90, %fd89, 0d3EC71DEE62401315;
	fma.rn.f64 	%fd92, %fd91, %fd89, 0d3EFA01997C89EB71;
	fma.rn.f64 	%fd93, %fd92, %fd89, 0d3F2A01A014761F65;
	fma.rn.f64 	%fd94, %fd93, %fd89, 0d3F56C16C1852B7AF;
	fma.rn.f64 	%fd95, %fd94, %fd89, 0d3F81111111122322;
	fma.rn.f64 	%fd96, %fd95, %fd89, 0d3FA55555555502A1;
	fma.rn.f64 	%fd97, %fd96, %fd89, 0d3FC5555555555511;
	fma.rn.f64 	%fd98, %fd97, %fd89, 0d3FE000000000000B;
	fma.rn.f64 	%fd99, %fd98, %fd89, 0d3FF0000000000000;
	fma.rn.f64 	%fd100, %fd99, %fd89, 0d3FF0000000000000;
	{
	.reg .b32 %temp; 
	mov.b64 	{%r14, %temp}, %fd100;
	}
	{
	.reg .b32 %temp; 
	mov.b64 	{%temp, %r15}, %fd100;
	}
	shl.b32 	%r33, %r13, 20;
	add.s32 	%r34, %r33, %r15;
	mov.b64 	%fd108, {%r14, %r34};
	{
	.reg .b32 %temp; 
	mov.b64 	{%temp, %r35}, %fd4;
	}
	mov.b32 	%f2, %r35;
	abs.f32 	%f1, %f2;
	setp.lt.f32 	%p4, %f1, 0f4086232B;
	@%p4 bra 	$L__BB2_7;
	setp.lt.f64 	%p5, %fd4, 0d0000000000000000;
	add.f64 	%fd101, %fd4, 0d7FF0000000000000;
	selp.f64 	%fd108, 0d0000000000000000, %fd101, %p5;
	setp.geu.f32 	%p6, %f1, 0f40874800;
	@%p6 bra 	$L__BB2_7;
	shr.u32 	%r36, %r13, 31;
	add.s32 	%r37, %r13, %r36;
	shr.s32 	%r38, %r37, 1;
	shl.b32 	%r39, %r38, 20;
	add.s32 	%r40, %r15, %r39;
	mov.b64 	%fd102, {%r14, %r40};
	sub.s32 	%r41, %r13, %r38;
	shl.b32 	%r42, %r41, 20;
	add.s32 	%r43, %r42, 1072693248;
	mov.b32 	%r44, 0;
	mov.b64 	%fd103, {%r44, %r43};
	mul.f64 	%fd108, %fd103, %fd102;
$L__BB2_7:
	abs.f64 	%fd104, %fd108;
	setp.eq.f64 	%p7, %fd104, 0d7FF0000000000000;
	fma.rn.f64 	%fd105, %fd108, %fd5, %fd108;
	selp.f64 	%fd106, %fd108, %fd105, %p7;
	st.param.f64 	[func_retval0], %fd106;
	ret;

}


// ===== COMPILED SASS (sm_100) =====

	.target	sm_100

	.elftype	@"ET_EXEC"


//--------------------- .note.nv.tkinfo           --------------------------
	.section	.note.nv.tkinfo,"",@"SHT_NOTE"
	.sectionflags	@"SHF_NOTE_NV_TKINFO"
	.tkinfo
        /*0018*/ 	.word	0x00000002
        /*0030*/ 	.string	""
        /*0030*/ 	.string	"ptxas"
        /*0030*/ 	.string	"Cuda compilation tools, release 13.0, V13.0.88"
        /*0030*/ 	.string	"Build cuda_13.0.r13.0/compiler.36424714_0"
        /*0030*/ 	.string	"-arch sm_100 -m 64 "



//--------------------- .note.nv.cuinfo           --------------------------
	.section	.note.nv.cuinfo,"",@"SHT_NOTE"
	.sectionflags	@"SHF_NOTE_NV_CUINFO"
        /*0018*/ 	.short	0x0002
        /*001a*/ 	.short	0x0064
        /*001c*/ 	.short	0x0082
	.zero		2


//--------------------- .nv.info                  --------------------------
	.section	.nv.info,"",@"SHT_CUDA_INFO"
	.align	4


	//----- nvinfo : EIATTR_REGCOUNT
	.align		4
        /*0000*/ 	.byte	0x04, 0x2f
        /*0002*/ 	.short	(.L_1 - .L_0)
	.align		4
.L_0:
        /*0004*/ 	.word	index@(_Z16KMeansClusteringPdS_S_S_S_iPi)
        /*0008*/ 	.word	0x00000026


	//----- nvinfo : EIATTR_FRAME_SIZE
	.align		4
.L_1:
        /*000c*/ 	.byte	0x04, 0x11
        /*000e*/ 	.short	(.L_3 - .L_2)
	.align		4
.L_2:
        /*0010*/ 	.word	index@($_Z16KMeansClusteringPdS_S_S_S_iPi$__internal_accurate_pow)
        /*0014*/ 	.word	0x00000018


	//----- nvinfo : EIATTR_FRAME_SIZE
	.align		4
.L_3:
        /*0018*/ 	.byte	0x04, 0x11
        /*001a*/ 	.short	(.L_5 - .L_4)
	.align		4
.L_4:
        /*001c*/ 	.word	index@(_Z16KMeansClusteringPdS_S_S_S_iPi)
        /*0020*/ 	.word	0x00000018


	//----- nvinfo : EIATTR_REGCOUNT
	.align		4
.L_5:
        /*0024*/ 	.byte	0x04, 0x2f
        /*0026*/ 	.short	(.L_7 - .L_6)
	.align		4
.L_6:
        /*0028*/ 	.word	index@(_Z10sumClusterPdS_S_i)
        /*002c*/ 	.word	0x00000018


	//----- nvinfo : EIATTR_FRAME_SIZE
	.align		4
.L_7:
        /*0030*/ 	.byte	0x04, 0x11
        /*0032*/ 	.short	(.L_9 - .L_8)
	.align		4
.L_8:
        /*0034*/ 	.word	index@(_Z10sumClusterPdS_S_i)
        /*0038*/ 	.word	0x00000000


	//----- nvinfo : EIATTR_MIN_STACK_SIZE
	.align		4
.L_9:
        /*003c*/ 	.byte	0x04, 0x12
        /*003e*/ 	.short	(.L_11 - .L_10)
	.align		4
.L_10:
        /*0040*/ 	.word	index@(_Z10sumClusterPdS_S_i)
        /*0044*/ 	.word	0x00000000


	//----- nvinfo : EIATTR_MIN_STACK_SIZE
	.align		4
.L_11:
        /*0048*/ 	.byte	0x04, 0x12
        /*004a*/ 	.short	(.L_13 - .L_12)
	.align		4
.L_12:
        /*004c*/ 	.word	index@(_Z16KMeansClusteringPdS_S_S_S_iPi)
        /*0050*/ 	.word	0x00000018
.L_13:


//--------------------- .nv.compat                --------------------------
	.section	.nv.compat,"",@"SHT_CUDA_COMPAT_INFO"
	.align	4
        /*0000*/ 	.byte	0x02, 0x09, 0x00, 0x00, 0x02, 0x02, 0x01, 0x00, 0x02, 0x05, 0x05, 0x00, 0x03, 0x07, 0x01, 0x01
        /*0010*/ 	.byte	0x02, 0x03, 0x00, 0x00, 0x02, 0x06, 0x01, 0x00, 0x04, 0x0b, 0x08, 0x00, 0x01, 0x00, 0x00, 0x00
        /*0020*/ 	.byte	0x00, 0x00, 0x00, 0x00


//--------------------- .nv.info._Z10sumClusterPdS_S_i --------------------------
	.section	.nv.info._Z10sumClusterPdS_S_i,"",@"SHT_CUDA_INFO"
	.sectionflags	@""
	.align	4


	//----- nvinfo : EIATTR_CUDA_API_VERSION
	.align		4
        /*0000*/ 	.byte	0x04, 0x37
        /*0002*/ 	.short	(.L_15 - .L_14)
.L_14:
        /*0004*/ 	.word	0x00000082


	//----- nvinfo : EIATTR_KPARAM_INFO
	.align		4
.L_15:
        /*0008*/ 	.byte	0x04, 0x17
        /*000a*/ 	.short	(.L_17 - .L_16)
.L_16:
        /*000c*/ 	.word	0x00000000
        /*0010*/ 	.short	0x0003
        /*0012*/ 	.short	0x0018
        /*0014*/ 	.byte	0x00, 0xf0, 0x11, 0x00


	//----- nvinfo : EIATTR_KPARAM_INFO
	.align		4
.L_17:
        /*0018*/ 	.byte	0x04, 0x17
        /*001a*/ 	.short	(.L_19 - .L_18)
.L_18:
        /*001c*/ 	.word	0x00000000
        /*0020*/ 	.short	0x0002
        /*0022*/ 	.short	0x0010
        /*0024*/ 	.byte	0x00, 0xf5, 0x21, 0x00


	//----- nvinfo : EIATTR_KPARAM_INFO
	.align		4
.L_19:
        /*0028*/ 	.byte	0x04, 0x17
        /*002a*/ 	.short	(.L_21 - .L_20)
.L_20:
        /*002c*/ 	.word	0x00000000
        /*0030*/ 	.short	0x0001
        /*0032*/ 	.short	0x0008
        /*0034*/ 	.byte	0x00, 0xf5, 0x21, 0x00


	//----- nvinfo : EIATTR_KPARAM_INFO
	.align		4
.L_21:
        /*0038*/ 	.byte	0x04, 0x17
        /*003a*/ 	.short	(.L_23 - .L_22)
.L_22:
        /*003c*/ 	.word	0x00000000
        /*0040*/ 	.short	0x0000
        /*0042*/ 	.short	0x0000
        /*0044*/ 	.byte	0x00, 0xf5, 0x21, 0x00


	//----- nvinfo : EIATTR_SPARSE_MMA_MASK
	.align		4
.L_23:
        /*0048*/ 	.byte	0x03, 0x50
        /*004a*/ 	.short	0x0000


	//----- nvinfo : EIATTR_MAXREG_COUNT
	.align		4
        /*004c*/ 	.byte	0x03, 0x1b
        /*004e*/ 	.short	0x00ff


	//----- nvinfo : EIATTR_NUM_BARRIERS
	.align		4
        /*0050*/ 	.byte	0x02, 0x4c
        /*0052*/ 	.byte	0x01
	.zero		1


	//----- nvinfo : EIATTR_MERCURY_ISA_VERSION
	.align		4
        /*0054*/ 	.byte	0x03, 0x5f
        /*0056*/ 	.short	0x0101


	//----- nvinfo : EIATTR_VRC_CTA_INIT_COUNT
	.align		4
        /*0058*/ 	.byte	0x02, 0x4a
	.zero		1
	.zero		1


	//----- nvinfo : EIATTR_EXIT_INSTR_OFFSETS
	.align		4
        /*005c*/ 	.byte	0x04, 0x1c
        /*005e*/ 	.short	(.L_25 - .L_24)


	//   ....[0]....
.L_24:
        /*0060*/ 	.word	0x00000340


	//   ....[1]....
        /*0064*/ 	.word	0x00000560


	//   ....[2]....
        /*0068*/ 	.word	0x000006a0


	//----- nvinfo : EIATTR_CRS_STACK_SIZE
	.align		4
.L_25:
        /*006c*/ 	.byte	0x04, 0x1e
        /*006e*/ 	.short	(.L_27 - .L_26)
.L_26:
        /*0070*/ 	.word	0x00000000


	//----- nvinfo : EIATTR_CBANK_PARAM_SIZE
	.align		4
.L_27:
        /*0074*/ 	.byte	0x03, 0x19
        /*0076*/ 	.short	0x001c


	//----- nvinfo : EIATTR_PARAM_CBANK
	.align		4
        /*0078*/ 	.byte	0x04, 0x0a
        /*007a*/ 	.short	(.L_29 - .L_28)
	.align		4
.L_28:
        /*007c*/ 	.word	index@(.nv.constant0._Z10sumClusterPdS_S_i)
        /*0080*/ 	.short	0x0380
        /*0082*/ 	.short	0x001c


	//----- nvinfo : EIATTR_SW_WAR
	.align		4
.L_29:
        /*0084*/ 	.byte	0x04, 0x36
        /*0086*/ 	.short	(.L_31 - .L_30)
.L_30:
        /*0088*/ 	.word	0x00000008
.L_31:


//--------------------- .nv.info._Z16KMeansClusteringPdS_S_S_S_iPi --------------------------
	.section	.nv.info._Z16KMeansClusteringPdS_S_S_S_iPi,"",@"SHT_CUDA_INFO"
	.sectionflags	@""
	.align	4


	//----- nvinfo : EIATTR_CUDA_API_VERSION
	.align		4
        /*0000*/ 	.byte	0x04, 0x37
        /*0002*/ 	.short	(.L_33 - .L_32)
.L_32:
        /*0004*/ 	.word	0x00000082


	//----- nvinfo : EIATTR_KPARAM_INFO
	.align		4
.L_33:
        /*0008*/ 	.byte	0x04, 0x17
        /*000a*/ 	.short	(.L_35 - .L_34)
.L_34:
        /*000c*/ 	.word	0x00000000
        /*0010*/ 	.short	0x0006
        /*0012*/ 	.short	0x0030
        /*0014*/ 	.byte	0x00, 0xf5, 0x21, 0x00


	//----- nvinfo : EIATTR_KPARAM_INFO
	.align		4
.L_35:
        /*0018*/ 	.byte	0x04, 0x17
        /*001a*/ 	.short	(.L_37 - .L_36)
.L_36:
        /*001c*/ 	.word	0x00000000
        /*0020*/ 	.short	0x0005
        /*0022*/ 	.short	0x0028
        /*0024*/ 	.byte	0x00, 0xf0, 0x11, 0x00


	//----- nvinfo : EIATTR_KPARAM_INFO
	.align		4
.L_37:
        /*0028*/ 	.byte	0x04, 0x17
        /*002a*/ 	.short	(.L_39 - .L_38)
.L_38:
        /*002c*/ 	.word	0x00000000
        /*0030*/ 	.short	0x0004
        /*0032*/ 	.short	0x0020
        /*0034*/ 	.byte	0x00, 0xf5, 0x21, 0x00


	//----- nvinfo : EIATTR_KPARAM_INFO
	.align		4
.L_39:
        /*0038*/ 	.byte	0x04, 0x17
        /*003a*/ 	.short	(.L_41 - .L_40)
.L_40:
        /*003c*/ 	.word	0x00000000
        /*0040*/ 	.short	0x0003
        /*0042*/ 	.short	0x0018
        /*0044*/ 	.byte	0x00, 0xf5, 0x21, 0x00


	//----- nvinfo : EIATTR_KPARAM_INFO
	.align		4
.L_41:
        /*0048*/ 	.byte	0x04, 0x17
        /*004a*/ 	.short	(.L_43 - .L_42)
.L_42:
        /*004c*/ 	.word	0x00000000
        /*0050*/ 	.short	0x0002
        /*0052*/ 	.short	0x0010
        /*0054*/ 	.byte	0x00, 0xf5, 0x21, 0x00


	//----- nvinfo : EIATTR_KPARAM_INFO
	.align		4
.L_43:
        /*0058*/ 	.byte	0x04, 0x17
        /*005a*/ 	.short	(.L_45 - .L_44)
.L_44:
        /*005c*/ 	.word	0x00000000
        /*0060*/ 	.short	0x0001
        /*0062*/ 	.short	0x0008
        /*0064*/ 	.byte	0x00, 0xf5, 0x21, 0x00


	//----- nvinfo : EIATTR_KPARAM_INFO
	.align		4
.L_45:
        /*0068*/ 	.byte	0x04, 0x17
        /*006a*/ 	.short	(.L_47 - .L_46)
.L_46:
        /*006c*/ 	.word	0x00000000
        /*0070*/ 	.short	0x0000
        /*0072*/ 	.short	0x0000
        /*0074*/ 	.byte	0x00, 0xf5, 0x21, 0x00


	//----- nvinfo : EIATTR_SPARSE_MMA_MASK
	.align		4
.L_47:
        /*0078*/ 	.byte	0x03, 0x50
        /*007a*/ 	.short	0x0000


	//----- nvinfo : EIATTR_MAXREG_COUNT
	.align		4
        /*007c*/ 	.byte	0x03, 0x1b
        /*007e*/ 	.short	0x00ff


	//----- nvinfo : EIATTR_NUM_BARRIERS
	.align		4
        /*0080*/ 	.byte	0x02, 0x4c
        /*0082*/ 	.byte	0x01
	.zero		1


	//----- nvinfo : EIATTR_MERCURY_ISA_VERSION
	.align		4
        /*0084*/ 	.byte	0x03, 0x5f
        /*0086*/ 	.short	0x0101


	//----- nvinfo : EIATTR_VRC_CTA_INIT_COUNT
	.align		4
        /*0088*/ 	.byte	0x02, 0x4a
	.zero		1
	.zero		1


	//----- nvinfo : EIATTR_EXIT_INSTR_OFFSETS
	.align		4
        /*008c*/ 	.byte	0x04, 0x1c
        /*008e*/ 	.short	(.L_49 - .L_48)


	//   ....[0]....
.L_48:
        /*0090*/ 	.word	0x000000a0


	//   ....[1]....
        /*0094*/ 	.word	0x00000e20


	//   ....[2]....
        /*0098*/ 	.word	0x00000e80


	//----- nvinfo : EIATTR_CRS_STACK_SIZE
	.align		4
.L_49:
        /*009c*/ 	.byte	0x04, 0x1e
        /*009e*/ 	.short	(.L_51 - .L_50)
.L_50:
        /*00a0*/ 	.word	0x00000000


	//----- nvinfo : EIATTR_CBANK_PARAM_SIZE
	.align		4
.L_51:
        /*00a4*/ 	.byte	0x03, 0x19
        /*00a6*/ 	.short	0x0038


	//----- nvinfo : EIATTR_PARAM_CBANK
	.align		4
        /*00a8*/ 	.byte	0x04, 0x0a
        /*00aa*/ 	.short	(.L_53 - .L_52)
	.align		4
.L_52:
        /*00ac*/ 	.word	index@(.nv.constant0._Z16KMeansClusteringPdS_S_S_S_iPi)
        /*00b0*/ 	.short	0x0380
        /*00b2*/ 	.short	0x0038


	//----- nvinfo : EIATTR_SW_WAR
	.align		4
.L_53:
        /*00b4*/ 	.byte	0x04, 0x36
        /*00b6*/ 	.short	(.L_55 - .L_54)
.L_54:
        /*00b8*/ 	.word	0x00000008
.L_55:


//--------------------- .nv.callgraph             --------------------------
	.section	.nv.callgraph,"",@"SHT_CUDA_CALLGRAPH"
	.align	4
	.sectionentsize	8
	.align		4
        /*0000*/ 	.word	0x00000000
	.align		4
        /*0004*/ 	.word	0xffffffff
	.align		4
        /*0008*/ 	.word	0x00000000
	.align		4
        /*000c*/ 	.word	0xfffffffe
	.align		4
        /*0010*/ 	.word	0x00000000
	.align		4
        /*0014*/ 	.word	0xfffffffd
	.align		4
        /*0018*/ 	.word	0x00000000
	.align		4
        /*001c*/ 	.word	0xfffffffc


//--------------------- .text._Z10sumClusterPdS_S_i --------------------------
	.section	.text._Z10sumClusterPdS_S_i,"ax",@progbits
	.align	128
        .global         _Z10sumClusterPdS_S_i
        .type           _Z10sumClusterPdS_S_i,@function
        .size           _Z10sumClusterPdS_S_i,(.L_x_25 - _Z10sumClusterPdS_S_i)
        .other          _Z10sumClusterPdS_S_i,@"STO_CUDA_ENTRY STV_DEFAULT"
_Z10sumClusterPdS_S_i:
.text._Z10sumClusterPdS_S_i:
[----:B------:R-:W-:Y:S01]  /*0000*/  LDC R1, c[0x0][0x37c] ;  /* 0x0000df00ff017b82 */ /* 0x000fe20000000800 */
[----:B------:R-:W0:Y:S01]  /*0010*/  S2R R0, SR_CTAID.X ;  /* 0x0000000000007919 */ /* 0x000e220000002500 */
[----:B------:R-:W0:Y:S01]  /*0020*/  LDCU UR4, c[0x0][0x360] ;  /* 0x00006c00ff0477ac */ /* 0x000e220008000800 */
[----:B------:R-:W0:Y:S01]  /*0030*/  S2R R3, SR_TID.X ;  /* 0x0000000000037919 */ /* 0x000e220000002100 */
[----:B------:R-:W1:Y:S01]  /*0040*/  LDCU UR5, c[0x0][0x398] ;  /* 0x00007300ff0577ac */ /* 0x000e620008000800 */
[----:B------:R-:W2:Y:S01]  /*0050*/  LDCU.64 UR8, c[0x0][0x358] ;  /* 0x00006b00ff0877ac */ /* 0x000ea20008000a00 */
[----:B0-----:R-:W-:-:S04]  /*0060*/  IMAD R2, R0, UR4, R3 ;  /* 0x0000000400027c24 */ /* 0x001fc8000f8e0203 */
[----:B------:R-:W-:Y:S02]  /*0070*/  IMAD.SHL.U32 R13, R2, 0x2, RZ ;  /* 0x00000002020d7824 */ /* 0x000fe400078e00ff */
[----:B------:R-:W-:-:S03]  /*0080*/  IMAD.U32 R2, RZ, RZ, UR4 ;  /* 0x00000004ff027e24 */ /* 0x000fc6000f8e00ff */
[----:B-1----:R-:W-:Y:S02]  /*0090*/  ISETP.GE.AND P0, PT, R13, UR5, PT ;  /* 0x000000050d007c0c */ /* 0x002fe4000bf06270 */
[----:B------:R-:W-:-:S11]  /*00a0*/  ISETP.GE.U32.AND P1, PT, R2, 0x2, PT ;  /* 0x000000020200780c */ /* 0x000fd60003f26070 */
[----:B--2---:R-:W-:Y:S05]  /*00b0*/  @P0 BRA `(.L_x_0) ;  /* 0x00000000006c0947 */ /* 0x004fea0003800000 */
[----:B------:R-:W0:Y:S08]  /*00c0*/  LDC.64 R16, c[0x0][0x380] ;  /* 0x0000e000ff107b82 */ /* 0x000e300000000a00 */
[----:B------:R-:W1:Y:S08]  /*00d0*/  LDC.64 R18, c[0x0][0x388] ;  /* 0x0000e200ff127b82 */ /* 0x000e700000000a00 */
[----:B------:R-:W2:Y:S01]  /*00e0*/  LDC.64 R20, c[0x0][0x390] ;  /* 0x0000e400ff147b82 */ /* 0x000ea20000000a00 */
[----:B0-----:R-:W-:-:S05]  /*00f0*/  IMAD.WIDE R16, R13, 0x8, R16 ;  /* 0x000000080d107825 */ /* 0x001fca00078e0210 */
[----:B------:R-:W3:Y:S01]  /*0100*/  LDG.E.64 R4, desc[UR8][R16.64] ;  /* 0x0000000810047981 */ /* 0x000ee2000c1e1b00 */
[----:B-1----:R-:W-:-:S03]  /*0110*/  IMAD.WIDE R18, R13, 0x8, R18 ;  /* 0x000000080d127825 */ /* 0x002fc600078e0212 */
[----:B------:R0:W3:Y:S04]  /*0120*/  LDG.E.64 R6, desc[UR8][R16.64+0x8] ;  /* 0x0000080810067981 */ /* 0x0000e8000c1e1b00 */
[----:B------:R-:W4:Y:S01]  /*0130*/  LDG.E.64 R8, desc[UR8][R18.64] ;  /* 0x0000000812087981 */ /* 0x000f22000c1e1b00 */
[----:B--2---:R-:W-:-:S03]  /*0140*/  IMAD.WIDE R20, R13, 0x8, R20 ;  /* 0x000000080d147825 */ /* 0x004fc600078e0214 */
[----:B------:R1:W4:Y:S04]  /*0150*/  LDG.E.64 R10, desc[UR8][R18.64+0x8] ;  /* 0x00000808120a7981 */ /* 0x000328000c1e1b00 */
[----:B------:R-:W2:Y:S04]  /*0160*/  LDG.E.64 R12, desc[UR8][R20.64] ;  /* 0x00000008140c7981 */ /* 0x000ea8000c1e1b00 */
[----:B------:R5:W2:Y:S01]  /*0170*/  LDG.E.64 R14, desc[UR8][R20.64+0x8] ;  /* 0x00000808140e7981 */ /* 0x000aa2000c1e1b00 */
[----:B------:R-:W0:Y:S01]  /*0180*/  S2UR UR6, SR_CgaCtaId ;  /* 0x00000000000679c3 */ /* 0x000e220000008800 */
[----:B------:R-:W-:-:S02]  /*0190*/  UMOV UR4, 0x400 ;  /* 0x0000040000047882 */ /* 0x000fc40000000000 */
[----:B------:R-:W-:Y:S02]  /*01a0*/  UIADD3 UR5, UPT, UPT, UR4, 0x800, URZ ;  /* 0x0000080004057890 */ /* 0x000fe4000fffe0ff */
[----:B0-----:R-:W-:Y:S02]  /*01b0*/  ULEA UR7, UR6, UR4, 0x18 ;  /* 0x0000000406077291 */ /* 0x001fe4000f8ec0ff */
[----:B------:R-:W-:Y:S02]  /*01c0*/  UIADD3 UR4, UPT, UPT, UR4, 0x1000, URZ ;  /* 0x0000100004047890 */ /* 0x000fe4000fffe0ff */
[----:B------:R-:W-:Y:S02]  /*01d0*/  ULEA UR5, UR6, UR5, 0x18 ;  /* 0x0000000506057291 */ /* 0x000fe4000f8ec0ff */
[----:B------:R-:W-:Y:S01]  /*01e0*/  ULEA UR4, UR6, UR4, 0x18 ;  /* 0x0000000406047291 */ /* 0x000fe2000f8ec0ff */
[----:B------:R-:W-:-:S03]  /*01f0*/  LEA R17, R3, UR7, 0x4 ;  /* 0x0000000703117c11 */ /* 0x000fc6000f8e20ff */
[C---:B-1----:R-:W-:Y:S02]  /*0200*/  LEA R19, R3.reuse, UR5, 0x4 ;  /* 0x0000000503137c11 */ /* 0x042fe4000f8e20ff */
[----:B-----5:R-:W-:Y:S01]  /*0210*/  LEA R21, R3, UR4, 0x4 ;  /* 0x0000000403157c11 */ /* 0x020fe2000f8e20ff */
[----:B------:R-:W-:Y:S05]  /*0220*/  WARPSYNC.ALL ;  /* 0x0000000000007948 */ /* 0x000fea0003800000 */
[----:B---3--:R0:W-:Y:S04]  /*0230*/  STS.128 [R17], R4 ;  /* 0x0000000411007388 */ /* 0x0081e80000000c00 */
[----:B----4-:R0:W-:Y:S04]  /*0240*/  STS.128 [R19], R8 ;  /* 0x0000000813007388 */ /* 0x0101e80000000c00 */
[----:B--2---:R0:W-:Y:S01]  /*0250*/  STS.128 [R21], R12 ;  /* 0x0000000c15007388 */ /* 0x0041e20000000c00 */
[----:B------:R-:W-:Y:S06]  /*0260*/  BAR.SYNC.DEFER_BLOCKING 0x0 ;  /* 0x0000000000007b1d */ /* 0x000fec0000010000 */
.L_x_0:
[----:B------:R-:W-:Y:S05]  /*0270*/  @!P1 BRA `(.L_x_1) ;  /* 0x0000000000b49947 */ /* 0x000fea0003800000 */
[----:B------:R-:W1:Y:S01]  /*0280*/  S2UR UR5, SR_CgaCtaId ;  /* 0x00000000000579c3 */ /* 0x000e620000008800 */
[----:B------:R-:W-:Y:S02]  /*0290*/  UMOV UR4, 0x400 ;  /* 0x0000040000047882 */ /* 0x000fe40000000000 */
[----:B------:R-:W-:Y:S02]  /*02a0*/  UIADD3 UR6, UPT, UPT, UR4, 0x800, URZ ;  /* 0x0000080004067890 */ /* 0x000fe4000fffe0ff */
[----:B------:R-:W-:Y:S02]  /*02b0*/  UIADD3 UR7, UPT, UPT, UR4, 0x1000, URZ ;  /* 0x0000100004077890 */ /* 0x000fe4000fffe0ff */
[----:B-1----:R-:W-:Y:S02]  /*02c0*/  ULEA UR4, UR5, UR4, 0x18 ;  /* 0x0000000405047291 */ /* 0x002fe4000f8ec0ff */
[----:B------:R-:W-:Y:S02]  /*02d0*/  ULEA UR6, UR5, UR6, 0x18 ;  /* 0x0000000605067291 */ /* 0x000fe4000f8ec0ff */
[----:B------:R-:W-:-:S02]  /*02e0*/  ULEA UR7, UR5, UR7, 0x18 ;  /* 0x0000000705077291 */ /* 0x000fc4000f8ec0ff */
[C---:B0-----:R-:W-:Y:S02]  /*02f0*/  LEA R7, R3.reuse, UR4, 0x4 ;  /* 0x0000000403077c11 */ /* 0x041fe4000f8e20ff */
[C---:B------:R-:W-:Y:S02]  /*0300*/  LEA R9, R3.reuse, UR6, 0x4 ;  /* 0x0000000603097c11 */ /* 0x040fe4000f8e20ff */
[----:B------:R-:W-:-:S07]  /*0310*/  LEA R5, R3, UR7, 0x4 ;  /* 0x0000000703057c11 */ /* 0x000fce000f8e20ff */
.L_x_2:
[----:B------:R-:W-:-:S04]  /*0320*/  SHF.R.U32.HI R4, RZ, 0x1, R2 ;  /* 0x00000001ff047819 */ /* 0x000fc80000011602 */
[----:B------:R-:W-:-:S13]  /*0330*/  ISETP.GE.U32.AND P0, PT, R3, R4, PT ;  /* 0x000000040300720c */ /* 0x000fda0003f06070 */
[----:B-1----:R-:W-:Y:S05]  /*0340*/  @P0 EXIT ;  /* 0x000000000000094d */ /* 0x002fea0003800000 */
[C---:B------:R-:W-:Y:S01]  /*0350*/  IMAD R6, R2.reuse, 0x8, R7 ;  /* 0x0000000802067824 */ /* 0x040fe200078e0207 */
[----:B------:R-:W-:Y:S01]  /*0360*/  LDS.64 R12, [R7] ;  /* 0x00000000070c7984 */ /* 0x000fe20000000a00 */
[C---:B------:R-:W-:Y:S01]  /*0370*/  LEA R8, R2.reuse, R9, 0x3 ;  /* 0x0000000902087211 */ /* 0x040fe200078e18ff */
[----:B------:R-:W-:Y:S05]  /*0380*/  WARPSYNC.ALL ;  /* 0x0000000000007948 */ /* 0x000fea0003800000 */
[----:B------:R-:W0:Y:S01]  /*0390*/  LDS.64 R10, [R6] ;  /* 0x00000000060a7984 */ /* 0x000e220000000a00 */
[----:B------:R-:W-:-:S03]  /*03a0*/  ISETP.GT.U32.AND P0, PT, R2, 0x3, PT ;  /* 0x000000030200780c */ /* 0x000fc60003f04070 */
[----:B------:R-:W-:Y:S01]  /*03b0*/  LDS.64 R14, [R7+0x8] ;  /* 0x00000800070e7984 */ /* 0x000fe20000000a00 */
[----:B0-----:R-:W-:-:S07]  /*03c0*/  DADD R10, R10, R12 ;  /* 0x000000000a0a7229 */ /* 0x001fce000000000c */
[----:B------:R-:W-:Y:S04]  /*03d0*/  STS.64 [R7], R10 ;  /* 0x0000000a07007388 */ /* 0x000fe80000000a00 */
[----:B------:R0:W1:Y:S02]  /*03e0*/  LDS.64 R12, [R6+0x8] ;  /* 0x00000800060c7984 */ /* 0x0000640000000a00 */
[----:B0-----:R-:W-:Y:S02]  /*03f0*/  IMAD R6, R2, 0x8, R5 ;  /* 0x0000000802067824 */ /* 0x001fe400078e0205 */
[----:B------:R-:W-:Y:S01]  /*0400*/  IMAD.MOV.U32 R2, RZ, RZ, R4 ;  /* 0x000000ffff027224 */ /* 0x000fe200078e0004 */
[----:B-1----:R-:W-:-:S07]  /*0410*/  DADD R12, R12, R14 ;  /* 0x000000000c0c7229 */ /* 0x002fce000000000e */
[----:B------:R-:W-:Y:S04]  /*0420*/  STS.64 [R7+0x8], R12 ;  /* 0x0000080c07007388 */ /* 0x000fe80000000a00 */
[----:B------:R-:W-:Y:S04]  /*0430*/  LDS.64 R14, [R8] ;  /* 0x00000000080e7984 */ /* 0x000fe80000000a00 */
[----:B------:R-:W0:Y:S04]  /*0440*/  LDS.64 R16, [R9] ;  /* 0x0000000009107984 */ /* 0x000e280000000a00 */
[----:B------:R-:W-:Y:S01]  /*0450*/  LDS.64 R18, [R9+0x8] ;  /* 0x0000080009127984 */ /* 0x000fe20000000a00 */
[----:B0-----:R-:W-:-:S07]  /*0460*/  DADD R14, R14, R16 ;  /* 0x000000000e0e7229 */ /* 0x001fce0000000010 */
[----:B------:R-:W-:Y:S04]  /*0470*/  STS.64 [R9], R14 ;  /* 0x0000000e09007388 */ /* 0x000fe80000000a00 */
[----:B------:R-:W0:Y:S02]  /*0480*/  LDS.64 R16, [R8+0x8] ;  /* 0x0000080008107984 */ /* 0x000e240000000a00 */
[----:B0-----:R-:W-:-:S07]  /*0490*/  DADD R16, R16, R18 ;  /* 0x0000000010107229 */ /* 0x001fce0000000012 */
        /* <DEDUP_REMOVED lines=8> */
[----:B------:R1:W-:Y:S01]  /*0520*/  STS.64 [R5+0x8], R12 ;  /* 0x0000080c05007388 */ /* 0x0003e20000000a00 */
[----:B------:R-:W-:Y:S06]  /*0530*/  BAR.SYNC.DEFER_BLOCKING 0x0 ;  /* 0x0000000000007b1d */ /* 0x000fec0000010000 */
[----:B------:R-:W-:Y:S05]  /*0540*/  @P0 BRA `(.L_x_2) ;  /* 0xfffffffc00740947 */ /* 0x000fea000383ffff */
.L_x_1:
[----:B------:R-:W-:-:S13]  /*0550*/  ISETP.NE.AND P0, PT, R3, RZ, PT ;  /* 0x000000ff0300720c */ /* 0x000fda0003f05270 */
[----:B------:R-:W-:Y:S05]  /*0560*/  @P0 EXIT ;  /* 0x000000000000094d */ /* 0x000fea0003800000 */
[----:B------:R-:W2:Y:S01]  /*0570*/  S2UR UR5, SR_CgaCtaId ;  /* 0x00000000000579c3 */ /* 0x000ea20000008800 */
[----:B------:R-:W-:Y:S01]  /*0580*/  UMOV UR4, 0x400 ;  /* 0x0000040000047882 */ /* 0x000fe20000000000 */
[----:B0-----:R-:W-:-:S06]  /*0590*/  SHF.L.U32 R21, R0, 0x1, RZ ;  /* 0x0000000100157819 */ /* 0x001fcc00000006ff */
[----:B------:R-:W0:Y:S08]  /*05a0*/  LDC.64 R2, c[0x0][0x380] ;  /* 0x0000e000ff027b82 */ /* 0x000e300000000a00 */
[----:B------:R-:W3:Y:S01]  /*05b0*/  LDC.64 R16, c[0x0][0x388] ;  /* 0x0000e200ff107b82 */ /* 0x000ee20000000a00 */
[----:B--2---:R-:W-:-:S07]  /*05c0*/  ULEA UR4, UR5, UR4, 0x18 ;  /* 0x0000000405047291 */ /* 0x004fce000f8ec0ff */
[----:B------:R-:W2:Y:S01]  /*05d0*/  LDC.64 R18, c[0x0][0x390] ;  /* 0x0000e400ff127b82 */ /* 0x000ea20000000a00 */
[C---:B0-----:R-:W-:Y:S01]  /*05e0*/  IMAD.WIDE.U32 R2, R21.reuse, 0x8, R2 ;  /* 0x0000000815027825 */ /* 0x041fe200078e0002 */
[----:B-1----:R-:W0:Y:S04]  /*05f0*/  LDS.128 R12, [UR4] ;  /* 0x00000004ff0c7984 */ /* 0x002e280008000c00 */
[----:B------:R-:W1:Y:S01]  /*0600*/  LDS.128 R8, [UR4+0x800] ;  /* 0x00080004ff087984 */ /* 0x000e620008000c00 */
[----:B---3--:R-:W-:-:S03]  /*0610*/  IMAD.WIDE.U32 R16, R21, 0x8, R16 ;  /* 0x0000000815107825 */ /* 0x008fc600078e0010 */
[----:B------:R-:W3:Y:S01]  /*0620*/  LDS.128 R4, [UR4+0x1000] ;  /* 0x00100004ff047984 */ /* 0x000ee20008000c00 */
[----:B--2---:R-:W-:-:S03]  /*0630*/  IMAD.WIDE.U32 R18, R21, 0x8, R18 ;  /* 0x0000000815127825 */ /* 0x004fc600078e0012 */
[----:B0-----:R-:W-:Y:S04]  /*0640*/  STG.E.64 desc[UR8][R2.64], R12 ;  /* 0x0000000c02007986 */ /* 0x001fe8000c101b08 */
[----:B------:R-:W-:Y:S04]  /*0650*/  STG.E.64 desc[UR8][R2.64+0x8], R14 ;  /* 0x0000080e02007986 */ /* 0x000fe8000c101b08 */
[----:B-1----:R-:W-:Y:S04]  /*0660*/  STG.E.64 desc[UR8][R16.64], R8 ;  /* 0x0000000810007986 */ /* 0x002fe8000c101b08 */
[----:B------:R-:W-:Y:S04]  /*0670*/  STG.E.64 desc[UR8][R16.64+0x8], R10 ;  /* 0x0000080a10007986 */ /* 0x000fe8000c101b08 */
[----:B---3--:R-:W-:Y:S04]  /*0680*/  STG.E.64 desc[UR8][R18.64], R4 ;  /* 0x0000000412007986 */ /* 0x008fe8000c101b08 */
[----:B------:R-:W-:Y:S01]  /*0690*/  STG.E.64 desc[UR8][R18.64+0x8], R6 ;  /* 0x0000080612007986 */ /* 0x000fe2000c101b08 */
[----:B------:R-:W-:Y:S05]  /*06a0*/  EXIT ;  /* 0x000000000000794d */ /* 0x000fea0003800000 */
.L_x_3:
[----:B------:R-:W-:-:S00]  /*06b0*/  BRA `(.L_x_3) ;  /* 0xfffffffc00fc7947 */ /* 0x000fc0000383ffff */
[----:B------:R-:W-:-:S00]  /*06c0*/  NOP ;  /* 0x0000000000007918 */ /* 0x000fc00000000000 */
        /* <DEDUP_REMOVED lines=11> */
.L_x_25:


//--------------------- .text._Z16KMeansClusteringPdS_S_S_S_iPi --------------------------
	.section	.text._Z16KMeansClusteringPdS_S_S_S_iPi,"ax",@progbits
	.align	128
        .global         _Z16KMeansClusteringPdS_S_S_S_iPi
        .type           _Z16KMeansClusteringPdS_S_S_S_iPi,@function
        .size           _Z16KMeansClusteringPdS_S_S_S_iPi,(.L_x_24 - _Z16KMeansClusteringPdS_S_S_S_iPi)
        .other          _Z16KMeansClusteringPdS_S_S_S_iPi,@"STO_CUDA_ENTRY STV_DEFAULT"
_Z16KMeansClusteringPdS_S_S_S_iPi:
.text._Z16KMeansClusteringPdS_S_S_S_iPi:
[----:B------:R-:W0:Y:S01]  /*0000*/  LDC R1, c[0x0][0x37c] ;  /* 0x0000df00ff017b82 */ /* 0x000e220000000800 */
[----:B------:R-:W1:Y:S07]  /*0010*/  S2R R2, SR_TID.X ;  /* 0x0000000000027919 */ /* 0x000e6e0000002100 */
[----:B------:R-:W1:Y:S01]  /*0020*/  S2UR UR5, SR_CTAID.X ;  /* 0x00000000000579c3 */ /* 0x000e620000002500 */
[----:B------:R-:W2:Y:S01]  /*0030*/  LDCU UR4, c[0x0][0x3a8] ;  /* 0x00007500ff0477ac */ /* 0x000ea20008000800 */
[----:B0-----:R-:W-:-:S06]  /*0040*/  VIADD R1, R1, 0xffffffe8 ;  /* 0xffffffe801017836 */ /* 0x001fcc0000000000 */
[----:B------:R-:W1:Y:S01]  /*0050*/  LDC R3, c[0x0][0x360] ;  /* 0x0000d800ff037b82 */ /* 0x000e620000000800 */
[----:B--2---:R-:W-:Y:S01]  /*0060*/  UIMAD UR4, UR4, 0x3, URZ ;  /* 0x00000003040478a4 */ /* 0x004fe2000f8e02ff */
[----:B-1----:R-:W-:-:S04]  /*0070*/  IMAD R3, R3, UR5, R2 ;  /* 0x0000000503037c24 */ /* 0x002fc8000f8e0202 */
[----:B------:R-:W-:-:S05]  /*0080*/  IMAD R7, R3, 0x3, RZ ;  /* 0x0000000303077824 */ /* 0x000fca00078e02ff */
[----:B------:R-:W-:-:S13]  /*0090*/  ISETP.GE.AND P0, PT, R7, UR4, PT ;  /* 0x0000000407007c0c */ /* 0x000fda000bf06270 */
[----:B------:R-:W-:Y:S05]  /*00a0*/  @P0 EXIT ;  /* 0x000000000000094d */ /* 0x000fea0003800000 */
[----:B------:R-:W0:Y:S01]  /*00b0*/  S2UR UR5, SR_CgaCtaId ;  /* 0x00000000000579c3 */ /* 0x000e220000008800 */
[----:B------:R-:W-:Y:S01]  /*00c0*/  UMOV UR4, 0x400 ;  /* 0x0000040000047882 */ /* 0x000fe20000000000 */
[----:B------:R-:W1:Y:S06]  /*00d0*/  LDCU.64 UR6, c[0x0][0x358] ;  /* 0x00006b00ff0677ac */ /* 0x000e6c0008000a00 */
[----:B------:R-:W2:Y:S08]  /*00e0*/  LDC.64 R4, c[0x0][0x388] ;  /* 0x0000e200ff047b82 */ /* 0x000eb00000000a00 */
[----:B------:R-:W3:Y:S01]  /*00f0*/  LDC.64 R8, c[0x0][0x380] ;  /* 0x0000e000ff087b82 */ /* 0x000ee20000000a00 */
[----:B0-----:R-:W-:Y:S01]  /*0100*/  ULEA UR4, UR5, UR4, 0x18 ;  /* 0x0000000405047291 */ /* 0x001fe2000f8ec0ff */
[----:B--2---:R-:W-:-:S08]  /*0110*/  IMAD.WIDE R4, R7, 0x8, R4 ;  /* 0x0000000807047825 */ /* 0x004fd000078e0204 */
[----:B------:R-:W-:Y:S04]  /*0120*/  STS.64 [UR4], RZ ;  /* 0x000000ffff007988 */ /* 0x000fe80008000a04 */
[----:B------:R-:W-:Y:S01]  /*0130*/  STS [UR4+0x8], RZ ;  /* 0x000008ffff007988 */ /* 0x000fe20008000804 */
[----:B------:R-:W-:Y:S06]  /*0140*/  BAR.SYNC.DEFER_BLOCKING 0x0 ;  /* 0x0000000000007b1d */ /* 0x000fec0000010000 */
[----:B-1----:R-:W2:Y:S04]  /*0150*/  LDG.E.64 R12, desc[UR6][R4.64] ;  /* 0x00000006040c7981 */ /* 0x002ea8000c1e1b00 */
[----:B---3--:R-:W2:Y:S04]  /*0160*/  LDG.E.64 R6, desc[UR6][R8.64] ;  /* 0x0000000608067981 */ /* 0x008ea8000c1e1b00 */
[----:B------:R0:W5:Y:S01]  /*0170*/  LDG.E.64 R10, desc[UR6][R4.64+0x8] ;  /* 0x00000806040a7981 */ /* 0x000162000c1e1b00 */
[----:B------:R-:W-:Y:S01]  /*0180*/  BSSY.RECONVERGENT B0, `(.L_x_4) ;  /* 0x0000006000007945 */ /* 0x000fe20003800200 */
[----:B------:R-:W-:Y:S01]  /*0190*/  IMAD.SHL.U32 R3, R3, 0x2, RZ ;  /* 0x0000000203037824 */ /* 0x000fe200078e00ff */
[----:B------:R-:W-:Y:S01]  /*01a0*/  MOV R0, 0x1e0 ;  /* 0x000001e000007802 */ /* 0x000fe20000000f00 */
[----:B--2---:R-:W-:-:S08]  /*01b0*/  DADD R6, R12, -R6 ;  /* 0x000000000c067229 */ /* 0x004fd00000000806 */
[----:B0-----:R-:W-:-:S11]  /*01c0*/  DADD R34, -RZ, |R6| ;  /* 0x00000000ff227229 */ /* 0x001fd60000000506 */
[----:B-----5:R-:W-:Y:S05]  /*01d0*/  CALL.REL.NOINC `($_Z16KMeansClusteringPdS_S_S_S_iPi$__internal_accurate_pow) ;  /* 0x0000000c002c7944 */ /* 0x020fea0003c00000 */
[----:B------:R-:W-:Y:S05]  /*01e0*/  BSYNC.RECONVERGENT B0 ;  /* 0x0000000000007941 */ /* 0x000fea0003800200 */
.L_x_4:
[----:B------:R-:W0:Y:S02]  /*01f0*/  LDC.64 R18, c[0x0][0x380] ;  /* 0x0000e000ff127b82 */ /* 0x000e240000000a00 */
[----:B0-----:R-:W2:Y:S01]  /*0200*/  LDG.E.64 R4, desc[UR6][R18.64+0x8] ;  /* 0x0000080612047981 */ /* 0x001ea2000c1e1b00 */
[C---:B------:R-:W-:Y:S01]  /*0210*/  DADD R8, R6.reuse, 2 ;  /* 0x4000000006087429 */ /* 0x040fe20000000000 */
[----:B------:R-:W-:Y:S01]  /*0220*/  BSSY.RECONVERGENT B0, `(.L_x_5) ;  /* 0x0000010000007945 */ /* 0x000fe20003800200 */
[C---:B------:R-:W-:Y:S02]  /*0230*/  DSETP.NEU.AND P1, PT, R6.reuse, RZ, PT ;  /* 0x000000ff0600722a */ /* 0x040fe40003f2d000 */
[----:B------:R-:W-:-:S06]  /*0240*/  DSETP.NEU.AND P0, PT, R6, 1, PT ;  /* 0x3ff000000600742a */ /* 0x000fcc0003f0d000 */
[----:B------:R-:W-:-:S04]  /*0250*/  LOP3.LUT R8, R9, 0x7ff00000, RZ, 0xc0, !PT ;  /* 0x7ff0000009087812 */ /* 0x000fc800078ec0ff */
[----:B------:R-:W-:Y:S02]  /*0260*/  ISETP.NE.AND P2, PT, R8, 0x7ff00000, PT ;  /* 0x7ff000000800780c */ /* 0x000fe40003f45270 */
[----:B------:R-:W-:Y:S01]  /*0270*/  @!P1 CS2R R14, SRZ ;  /* 0x00000000000e9805 */ /* 0x000fe2000001ff00 */
[----:B--2---:R-:W-:-:S08]  /*0280*/  DADD R4, R10, -R4 ;  /* 0x000000000a047229 */ /* 0x004fd00000000804 */
[----:B------:R-:W-:-:S10]  /*0290*/  DADD R16, -RZ, |R4| ;  /* 0x00000000ff107229 */ /* 0x000fd40000000504 */
[----:B------:R-:W-:Y:S01]  /*02a0*/  IMAD.MOV.U32 R34, RZ, RZ, R16 ;  /* 0x000000ffff227224 */ /* 0x000fe200078e0010 */
[----:B------:R-:W-:Y:S06]  /*02b0*/  @P2 BRA `(.L_x_6) ;  /* 0x0000000000182947 */ /* 0x000fec0003800000 */
[----:B------:R-:W-:-:S14]  /*02c0*/  DSETP.NAN.AND P1, PT, R6, R6, PT ;  /* 0x000000060600722a */ /* 0x000fdc0003f28000 */
[----:B------:R-:W-:Y:S01]  /*02d0*/  @P1 DADD R14, R6, 2 ;  /* 0x40000000060e1429 */ /* 0x000fe20000000000 */
[----:B------:R-:W-:Y:S10]  /*02e0*/  @P1 BRA `(.L_x_6) ;  /* 0x00000000000c1947 */ /* 0x000ff40003800000 */
[----:B------:R-:W-:-:S14]  /*02f0*/  DSETP.NEU.AND P1, PT, |R6|, +INF , PT ;  /* 0x7ff000000600742a */ /* 0x000fdc0003f2d200 */
[----:B------:R-:W-:Y:S02]  /*0300*/  @!P1 IMAD.MOV.U32 R14, RZ, RZ, 0x0 ;  /* 0x00000000ff0e9424 */ /* 0x000fe400078e00ff */
[----:B------:R-:W-:-:S07]  /*0310*/  @!P1 IMAD.MOV.U32 R15, RZ, RZ, 0x7ff00000 ;  /* 0x7ff00000ff0f9424 */ /* 0x000fce00078e00ff */
.L_x_6:
[----:B------:R-:W-:Y:S05]  /*0320*/  BSYNC.RECONVERGENT B0 ;  /* 0x0000000000007941 */ /* 0x000fea0003800200 */
.L_x_5:
[----:B------:R-:W-:Y:S01]  /*0330*/  BSSY.RECONVERGENT B0, `(.L_x_7) ;  /* 0x0000006000007945 */ /* 0x000fe20003800200 */
[----:B------:R-:W-:Y:S01]  /*0340*/  FSEL R8, R14, RZ, P0 ;  /* 0x000000ff0e087208 */ /* 0x000fe20000000000 */
[----:B------:R-:W-:Y:S01]  /*0350*/  IMAD.MOV.U32 R35, RZ, RZ, R17 ;  /* 0x000000ffff237224 */ /* 0x000fe200078e0011 */
[----:B------:R-:W-:Y:S02]  /*0360*/  FSEL R9, R15, 1.875, P0 ;  /* 0x3ff000000f097808 */ /* 0x000fe40000000000 */
[----:B------:R-:W-:-:S07]  /*0370*/  MOV R0, 0x390 ;  /* 0x0000039000007802 */ /* 0x000fce0000000f00 */
[----:B------:R-:W-:Y:S05]  /*0380*/  CALL.REL.NOINC `($_Z16KMeansClusteringPdS_S_S_S_iPi$__internal_accurate_pow) ;  /* 0x0000000800c07944 */ /* 0x000fea0003c00000 */
[----:B------:R-:W-:Y:S05]  /*0390*/  BSYNC.RECONVERGENT B0 ;  /* 0x0000000000007941 */ /* 0x000fea0003800200 */
.L_x_7:
        /* <DEDUP_REMOVED lines=10> */
[----:B------:R-:W-:Y:S02]  /*0440*/  DADD R34, -RZ, |R6| ;  /* 0x00000000ff227229 */ /* 0x000fe40000000506 */
[----:B------:R-:W-:Y:S09]  /*0450*/  @P2 BRA `(.L_x_9) ;  /* 0x0000000000182947 */ /* 0x000ff20003800000 */
[----:B------:R-:W-:-:S14]  /*0460*/  DSETP.NAN.AND P1, PT, R4, R4, PT ;  /* 0x000000040400722a */ /* 0x000fdc0003f28000 */
[----:B------:R-:W-:Y:S01]  /*0470*/  @P1 DADD R14, R4, 2 ;  /* 0x40000000040e1429 */ /* 0x000fe20000000000 */
[----:B------:R-:W-:Y:S10]  /*0480*/  @P1 BRA `(.L_x_9) ;  /* 0x00000000000c1947 */ /* 0x000ff40003800000 */
[----:B------:R-:W-:-:S14]  /*0490*/  DSETP.NEU.AND P1, PT, |R4|, +INF , PT ;  /* 0x7ff000000400742a */ /* 0x000fdc0003f2d200 */
[----:B------:R-:W-:Y:S02]  /*04a0*/  @!P1 IMAD.MOV.U32 R14, RZ, RZ, 0x0 ;  /* 0x00000000ff0e9424 */ /* 0x000fe400078e00ff */
[----:B------:R-:W-:-:S07]  /*04b0*/  @!P1 IMAD.MOV.U32 R15, RZ, RZ, 0x7ff00000 ;  /* 0x7ff00000ff0f9424 */ /* 0x000fce00078e00ff */
.L_x_9:
[----:B------:R-:W-:Y:S05]  /*04c0*/  BSYNC.RECONVERGENT B0 ;  /* 0x0000000000007941 */ /* 0x000fea0003800200 */
.L_x_8:
[----:B------:R-:W-:Y:S01]  /*04d0*/  FSEL R4, R14, RZ, P0 ;  /* 0x000000ff0e047208 */ /* 0x000fe20000000000 */
[----:B------:R-:W-:Y:S01]  /*04e0*/  BSSY.RECONVERGENT B0, `(.L_x_10) ;  /* 0x0000005000007945 */ /* 0x000fe20003800200 */
[----:B------:R-:W-:Y:S02]  /*04f0*/  FSEL R5, R15, 1.875, P0 ;  /* 0x3ff000000f057808 */ /* 0x000fe40000000000 */
[----:B------:R-:W-:-:S04]  /*0500*/  MOV R0, 0x530 ;  /* 0x0000053000007802 */ /* 0x000fc80000000f00 */
[----:B------:R-:W-:-:S11]  /*0510*/  DADD R8, R8, R4 ;  /* 0x0000000008087229 */ /* 0x000fd60000000004 */
[----:B------:R-:W-:Y:S05]  /*0520*/  CALL.REL.NOINC `($_Z16KMeansClusteringPdS_S_S_S_iPi$__internal_accurate_pow) ;  /* 0x0000000800587944 */ /* 0x000fea0003c00000 */
[----:B------:R-:W-:Y:S05]  /*0530*/  BSYNC.RECONVERGENT B0 ;  /* 0x0000000000007941 */ /* 0x000fea0003800200 */
.L_x_10:
        /* <DEDUP_REMOVED lines=19> */
.L_x_12:
[----:B------:R-:W-:Y:S05]  /*0670*/  BSYNC.RECONVERGENT B0 ;  /* 0x0000000000007941 */ /* 0x000fea0003800200 */
.L_x_11:
[----:B------:R-:W-:Y:S01]  /*0680*/  BSSY.RECONVERGENT B0, `(.L_x_13) ;  /* 0x0000006000007945 */ /* 0x000fe20003800200 */
[----:B------:R-:W-:Y:S01]  /*0690*/  FSEL R6, R14, RZ, P0 ;  /* 0x000000ff0e067208 */ /* 0x000fe20000000000 */
[----:B------:R-:W-:Y:S01]  /*06a0*/  IMAD.MOV.U32 R35, RZ, RZ, R17 ;  /* 0x000000ffff237224 */ /* 0x000fe200078e0011 */
[----:B------:R-:W-:Y:S02]  /*06b0*/  FSEL R7, R15, 1.875, P0 ;  /* 0x3ff000000f077808 */ /* 0x000fe40000000000 */
[----:B------:R-:W-:-:S07]  /*06c0*/  MOV R0, 0x6e0 ;  /* 0x000006e000007802 */ /* 0x000fce0000000f00 */
[----:B------:R-:W-:Y:S05]  /*06d0*/  CALL.REL.NOINC `($_Z16KMeansClusteringPdS_S_S_S_iPi$__internal_accurate_pow) ;  /* 0x0000000400ec7944 */ /* 0x000fea0003c00000 */
[----:B------:R-:W-:Y:S05]  /*06e0*/  BSYNC.RECONVERGENT B0 ;  /* 0x0000000000007941 */ /* 0x000fea0003800200 */
.L_x_13:
        /* <DEDUP_REMOVED lines=18> */
.L_x_15:
[----:B------:R-:W-:Y:S05]  /*0810*/  BSYNC.RECONVERGENT B0 ;  /* 0x0000000000007941 */ /* 0x000fea0003800200 */
.L_x_14:
[----:B------:R-:W-:Y:S01]  /*0820*/  FSEL R4, R14, RZ, P0 ;  /* 0x000000ff0e047208 */ /* 0x000fe20000000000 */
[----:B------:R-:W-:Y:S01]  /*0830*/  BSSY.RECONVERGENT B0, `(.L_x_16) ;  /* 0x0000005000007945 */ /* 0x000fe20003800200 */
[----:B------:R-:W-:Y:S02]  /*0840*/  FSEL R5, R15, 1.875, P0 ;  /* 0x3ff000000f057808 */ /* 0x000fe40000000000 */
[----:B------:R-:W-:-:S04]  /*0850*/  MOV R0, 0x880 ;  /* 0x0000088000007802 */ /* 0x000fc80000000f00 */
[----:B------:R-:W-:-:S11]  /*0860*/  DADD R6, R6, R4 ;  /* 0x0000000006067229 */ /* 0x000fd60000000004 */
[----:B------:R-:W-:Y:S05]  /*0870*/  CALL.REL.NOINC `($_Z16KMeansClusteringPdS_S_S_S_iPi$__internal_accurate_pow) ;  /* 0x0000000400847944 */ /* 0x000fea0003c00000 */
[----:B------:R-:W-:Y:S05]  /*0880*/  BSYNC.RECONVERGENT B0 ;  /* 0x0000000000007941 */ /* 0x000fea0003800200 */
.L_x_16:
        /* <DEDUP_REMOVED lines=19> */
.L_x_18:
[----:B------:R-:W-:Y:S05]  /*09c0*/  BSYNC.RECONVERGENT B0 ;  /* 0x0000000000007941 */ /* 0x000fea0003800200 */
.L_x_17:
[----:B------:R-:W-:Y:S01]  /*09d0*/  BSSY.RECONVERGENT B0, `(.L_x_19) ;  /* 0x0000006000007945 */ /* 0x000fe20003800200 */
[----:B------:R-:W-:Y:S01]  /*09e0*/  FSEL R32, R14, RZ, P0 ;  /* 0x000000ff0e207208 */ /* 0x000fe20000000000 */
[----:B------:R-:W-:Y:S01]  /*09f0*/  IMAD.MOV.U32 R35, RZ, RZ, R17 ;  /* 0x000000ffff237224 */ /* 0x000fe200078e0011 */
[----:B------:R-:W-:Y:S02]  /*0a00*/  FSEL R33, R15, 1.875, P0 ;  /* 0x3ff000000f217808 */ /* 0x000fe40000000000 */
[----:B------:R-:W-:-:S07]  /*0a10*/  MOV R0, 0xa30 ;  /* 0x00000a3000007802 */ /* 0x000fce0000000f00 */
[----:B------:R-:W-:Y:S05]  /*0a20*/  CALL.REL.NOINC `($_Z16KMeansClusteringPdS_S_S_S_iPi$__internal_accurate_pow) ;  /* 0x0000000400187944 */ /* 0x000fea0003c00000 */
[----:B------:R-:W-:Y:S05]  /*0a30*/  BSYNC.RECONVERGENT B0 ;  /* 0x0000000000007941 */ /* 0x000fea0003800200 */
.L_x_19:
[C---:B------:R-:W-:Y:S01]  /*0a40*/  DADD R16, R4.reuse, 2 ;  /* 0x4000000004107429 */ /* 0x040fe20000000000 */
[----:B------:R-:W-:Y:S01]  /*0a50*/  BSSY.RECONVERGENT B0, `(.L_x_20) ;  /* 0x000000d000007945 */ /* 0x000fe20003800200 */
[C---:B------:R-:W-:Y:S02]  /*0a60*/  DSETP.NEU.AND P1, PT, R4.reuse, RZ, PT ;  /* 0x000000ff0400722a */ /* 0x040fe40003f2d000 */
[----:B------:R-:W-:-:S06]  /*0a70*/  DSETP.NEU.AND P0, PT, R4, 1, PT ;  /* 0x3ff000000400742a */ /* 0x000fcc0003f0d000 */
[----:B------:R-:W-:-:S04]  /*0a80*/  LOP3.LUT R16, R17, 0x7ff00000, RZ, 0xc0, !PT ;  /* 0x7ff0000011107812 */ /* 0x000fc800078ec0ff */
[----:B------:R-:W-:Y:S02]  /*0a90*/  ISETP.NE.AND P2, PT, R16, 0x7ff00000, PT ;  /* 0x7ff000001000780c */ /* 0x000fe40003f45270 */
[----:B------:R-:W-:-:S11]  /*0aa0*/  @!P1 CS2R R14, SRZ ;  /* 0x00000000000e9805 */ /* 0x000fd6000001ff00 */
[----:B------:R-:W-:Y:S05]  /*0ab0*/  @P2 BRA `(.L_x_21) ;  /* 0x0000000000182947 */ /* 0x000fea0003800000 */
[----:B------:R-:W-:-:S14]  /*0ac0*/  DSETP.NAN.AND P1, PT, R4, R4, PT ;  /* 0x000000040400722a */ /* 0x000fdc0003f28000 */
[----:B------:R-:W-:Y:S01]  /*0ad0*/  @P1 DADD R14, R4, 2 ;  /* 0x40000000040e1429 */ /* 0x000fe20000000000 */
[----:B------:R-:W-:Y:S10]  /*0ae0*/  @P1 BRA `(.L_x_21) ;  /* 0x00000000000c1947 */ /* 0x000ff40003800000 */
[----:B------:R-:W-:-:S14]  /*0af0*/  DSETP.NEU.AND P1, PT, |R4|, +INF , PT ;  /* 0x7ff000000400742a */ /* 0x000fdc0003f2d200 */
[----:B------:R-:W-:Y:S02]  /*0b00*/  @!P1 IMAD.MOV.U32 R14, RZ, RZ, 0x0 ;  /* 0x00000000ff0e9424 */ /* 0x000fe400078e00ff */
[----:B------:R-:W-:-:S07]  /*0b10*/  @!P1 IMAD.MOV.U32 R15, RZ, RZ, 0x7ff00000 ;  /* 0x7ff00000ff0f9424 */ /* 0x000fce00078e00ff */
.L_x_21:
[----:B------:R-:W-:Y:S05]  /*0b20*/  BSYNC.RECONVERGENT B0 ;  /* 0x0000000000007941 */ /* 0x000fea0003800200 */
.L_x_20:
[----:B------:R-:W-:Y:S01]  /*0b30*/  FSEL R4, R14, RZ, P0 ;  /* 0x000000ff0e047208 */ /* 0x000fe20000000000 */
[----:B------:R-:W0:Y:S01]  /*0b40*/  LDC.64 R16, c[0x0][0x398] ;  /* 0x0000e600ff107b82 */ /* 0x000e220000000a00 */
[----:B------:R-:W-:Y:S01]  /*0b50*/  FSEL R5, R15, 1.875, P0 ;  /* 0x3ff000000f057808 */ /* 0x000fe20000000000 */
[----:B------:R-:W-:Y:S01]  /*0b60*/  DSETP.GT.AND P2, PT, R8, R6, PT ;  /* 0x000000060800722a */ /* 0x000fe20003f44000 */
[----:B------:R-:W-:-:S04]  /*0b70*/  IMAD.MOV.U32 R0, RZ, RZ, 0x2 ;  /* 0x00000002ff007424 */ /* 0x000fc800078e00ff */
[----:B------:R-:W-:Y:S01]  /*0b80*/  DADD R32, R32, R4 ;  /* 0x0000000020207229 */ /* 0x000fe20000000004 */
[----:B------:R-:W1:Y:S07]  /*0b90*/  LDC.64 R14, c[0x0][0x390] ;  /* 0x0000e400ff0e7b82 */ /* 0x000e6e0000000a00 */
[--C-:B------:R-:W-:Y:S01]  /*0ba0*/  DSETP.GEU.AND P3, PT, R8, R32.reuse, PT ;  /* 0x000000200800722a */ /* 0x100fe20003f6e000 */
[----:B------:R-:W2:Y:S01]  /*0bb0*/  LDC.64 R4, c[0x0][0x3a0] ;  /* 0x0000e800ff047b82 */ /* 0x000ea20000000a00 */
[----:B------:R-:W-:-:S04]  /*0bc0*/  DSETP.GT.AND P1, PT, R6, R32, PT ;  /* 0x000000200600722a */ /* 0x000fc80003f24000 */
[----:B------:R-:W-:Y:S02]  /*0bd0*/  DSETP.LEU.AND P0, PT, R8, R6, !P3 ;  /* 0x000000060800722a */ /* 0x000fe40005f0b000 */
[----:B------:R-:W-:Y:S01]  /*0be0*/  SEL R18, R0, 0x1, P1 ;  /* 0x0000000100127807 */ /* 0x000fe20000800000 */
[----:B0-----:R-:W-:Y:S01]  /*0bf0*/  STL.64 [R1+0x8], R16 ;  /* 0x0000081001007387 */ /* 0x001fe20000100a00 */
[----:B------:R-:W-:-:S05]  /*0c00*/  @!P2 SEL R18, RZ, 0x2, !P3 ;  /* 0x00000002ff12a807 */ /* 0x000fca0005800000 */
[C---:B------:R-:W-:Y:S01]  /*0c10*/  IMAD R0, R18.reuse, 0x8, R1 ;  /* 0x0000000812007824 */ /* 0x040fe200078e0201 */
[----:B-1----:R0:W-:Y:S04]  /*0c20*/  STL.64 [R1], R14 ;  /* 0x0000000e01007387 */ /* 0x0021e80000100a00 */
[----:B--2---:R-:W-:Y:S04]  /*0c30*/  STL.64 [R1+0x10], R4 ;  /* 0x0000100401007387 */ /* 0x004fe80000100a00 */
[----:B------:R-:W2:Y:S01]  /*0c40*/  @P0 LDL.64 R8, [R0] ;  /* 0x0000000000080983 */ /* 0x000ea20000100a00 */
[----:B------:R-:W-:Y:S01]  /*0c50*/  ISETP.NE.AND P1, PT, R18, 0x1, PT ;  /* 0x000000011200780c */ /* 0x000fe20003f25270 */
[----:B------:R-:W-:-:S05]  /*0c60*/  @!P0 IMAD.WIDE R6, R3, 0x8, R14 ;  /* 0x0000000803068825 */ /* 0x000fca00078e020e */
[----:B------:R-:W-:Y:S04]  /*0c70*/  @!P0 STG.E.64 desc[UR6][R6.64], RZ ;  /* 0x000000ff06008986 */ /* 0x000fe8000c101b06 */
[----:B------:R1:W-:Y:S01]  /*0c80*/  @!P0 STG.E.64 desc[UR6][R6.64+0x8], RZ ;  /* 0x000008ff06008986 */ /* 0x0003e2000c101b06 */
[----:B--2---:R-:W-:-:S05]  /*0c90*/  @P0 IMAD.WIDE R8, R3, 0x8, R8 ;  /* 0x0000000803080825 */ /* 0x004fca00078e0208 */
[----:B------:R2:W-:Y:S04]  /*0ca0*/  @P0 ST.E.64 desc[UR6][R8.64], R12 ;  /* 0x0000000c08000985 */ /* 0x0005e8000c101b06 */
[----:B------:R2:W-:Y:S04]  /*0cb0*/  @P0 ST.E.64 desc[UR6][R8.64+0x8], R10 ;  /* 0x0000080a08000985 */ /* 0x0005e8000c101b06 */
[----:B0-----:R-:W3:Y:S01]  /*0cc0*/  @!P1 LDL.64 R14, [R0] ;  /* 0x00000000000e9983 */ /* 0x001ee20000100a00 */
[----:B------:R-:W-:Y:S01]  /*0cd0*/  ISETP.NE.AND P0, PT, R18, 0x2, PT ;  /* 0x000000021200780c */ /* 0x000fe20003f05270 */
[----:B------:R-:W-:-:S05]  /*0ce0*/  @P1 IMAD.WIDE R16, R3, 0x8, R16 ;  /* 0x0000000803101825 */ /* 0x000fca00078e0210 */
[----:B------:R2:W-:Y:S04]  /*0cf0*/  @P1 STG.E.64 desc[UR6][R16.64], RZ ;  /* 0x000000ff10001986 */ /* 0x0005e8000c101b06 */
[----:B------:R2:W-:Y:S01]  /*0d00*/  @P1 STG.E.64 desc[UR6][R16.64+0x8], RZ ;  /* 0x000008ff10001986 */ /* 0x0005e2000c101b06 */
[----:B------:R-:W0:Y:S01]  /*0d10*/  S2UR UR5, SR_CgaCtaId ;  /* 0x00000000000579c3 */ /* 0x000e220000008800 */
[----:B---3--:R-:W-:-:S05]  /*0d20*/  @!P1 IMAD.WIDE R14, R3, 0x8, R14 ;  /* 0x00000008030e9825 */ /* 0x008fca00078e020e */
[----:B------:R2:W-:Y:S04]  /*0d30*/  @!P1 ST.E.64 desc[UR6][R14.64], R12 ;  /* 0x0000000c0e009985 */ /* 0x0005e8000c101b06 */
[----:B------:R2:W-:Y:S04]  /*0d40*/  @!P1 ST.E.64 desc[UR6][R14.64+0x8], R10 ;  /* 0x0000080a0e009985 */ /* 0x0005e8000c101b06 */
[----:B-1----:R-:W3:Y:S01]  /*0d50*/  @!P0 LDL.64 R6, [R0] ;  /* 0x0000000000068983 */ /* 0x002ee20000100a00 */
[----:B------:R-:W-:Y:S01]  /*0d60*/  UMOV UR4, 0x400 ;  /* 0x0000040000047882 */ /* 0x000fe20000000000 */
[----:B------:R-:W-:Y:S01]  /*0d70*/  @P0 IMAD.WIDE R4, R3, 0x8, R4 ;  /* 0x0000000803040825 */ /* 0x000fe200078e0204 */
[----:B0-----:R-:W-:Y:S01]  /*0d80*/  ULEA UR4, UR5, UR4, 0x18 ;  /* 0x0000000405047291 */ /* 0x001fe2000f8ec0ff */
[----:B------:R-:W-:-:S03]  /*0d90*/  ISETP.GT.U32.AND P1, PT, R2, 0x2, PT ;  /* 0x000000020200780c */ /* 0x000fc60003f24070 */
[----:B------:R2:W-:Y:S04]  /*0da0*/  @P0 STG.E.64 desc[UR6][R4.64], RZ ;  /* 0x000000ff04000986 */ /* 0x0005e8000c101b06 */
[----:B------:R2:W-:Y:S01]  /*0db0*/  @P0 STG.E.64 desc[UR6][R4.64+0x8], RZ ;  /* 0x000008ff04000986 */ /* 0x0005e2000c101b06 */
[----:B---3--:R-:W-:Y:S01]  /*0dc0*/  @!P0 IMAD.WIDE R6, R3, 0x8, R6 ;  /* 0x0000000803068825 */ /* 0x008fe200078e0206 */
[----:B------:R-:W-:-:S04]  /*0dd0*/  LEA R3, R18, UR4, 0x2 ;  /* 0x0000000412037c11 */ /* 0x000fc8000f8e10ff */
[----:B------:R2:W-:Y:S04]  /*0de0*/  @!P0 ST.E.64 desc[UR6][R6.64], R12 ;  /* 0x0000000c06008985 */ /* 0x0005e8000c101b06 */
[----:B------:R2:W-:Y:S04]  /*0df0*/  @!P0 ST.E.64 desc[UR6][R6.64+0x8], R10 ;  /* 0x0000080a06008985 */ /* 0x0005e8000c101b06 */
[----:B------:R2:W-:Y:S01]  /*0e00*/  ATOMS.POPC.INC.32 RZ, [R3+URZ] ;  /* 0x0000000003ff7f8c */ /* 0x0005e2000d8000ff */
[----:B------:R-:W-:Y:S06]  /*0e10*/  BAR.SYNC.DEFER_BLOCKING 0x0 ;  /* 0x0000000000007b1d */ /* 0x000fec0000010000 */
[----:B------:R-:W-:Y:S05]  /*0e20*/  @P1 EXIT ;  /* 0x000000000000194d */ /* 0x000fea0003800000 */
[C---:B------:R-:W-:Y:S01]  /*0e30*/  LEA R0, R2.reuse, UR4, 0x2 ;  /* 0x0000000402007c11 */ /* 0x040fe2000f8e10ff */
[----:B--2---:R-:W0:Y:S04]  /*0e40*/  LDC.64 R4, c[0x0][0x3b0] ;  /* 0x0000ec00ff047b82 */ /* 0x004e280000000a00 */
[----:B------:R-:W1:Y:S01]  /*0e50*/  LDS R7, [R0] ;  /* 0x0000000000077984 */ /* 0x000e620000000800 */
[----:B0-----:R-:W-:-:S05]  /*0e60*/  IMAD.WIDE.U32 R2, R2, 0x4, R4 ;  /* 0x0000000402027825 */ /* 0x001fca00078e0004 */
[----:B-1----:R-:W-:Y:S01]  /*0e70*/  REDG.E.ADD.STRONG.GPU desc[UR6][R2.64], R7 ;  /* 0x000000070200798e */ /* 0x002fe2000c12e106 */
[----:B------:R-:W-:Y:S05]  /*0e80*/  EXIT ;  /* 0x000000000000794d */ /* 0x000fea0003800000 */
        .type           $_Z16KMeansClusteringPdS_S_S_S_iPi$__internal_accurate_pow,@function
        .size           $_Z16KMeansClusteringPdS_S_S_S_iPi$__internal_accurate_pow,(.L_x_24 - $_Z16KMeansClusteringPdS_S_S_S_iPi$__internal_accurate_pow)
$_Z16KMeansClusteringPdS_S_S_S_iPi$__internal_accurate_pow:
[----:B------:R-:W-:Y:S01]  /*0e90*/  ISETP.GT.U32.AND P0, PT, R35, 0xfffff, PT ;  /* 0x000fffff2300780c */ /* 0x000fe20003f04070 */
[----:B------:R-:W-:Y:S01]  /*0ea0*/  IMAD.MOV.U32 R16, RZ, RZ, R35 ;  /* 0x000000ffff107224 */ /* 0x000fe200078e0023 */
[----:B------:R-:W-:Y:S01]  /*0eb0*/  UMOV UR4, 0x7d2cafe2 ;  /* 0x7d2cafe200047882 */ /* 0x000fe20000000000 */
[----:B------:R-:W-:Y:S01]  /*0ec0*/  IMAD.MOV.U32 R18, RZ, RZ, R34 ;  /* 0x000000ffff127224 */ /* 0x000fe200078e0022 */
[----:B------:R-:W-:Y:S01]  /*0ed0*/  UMOV UR5, 0x3eb0f5ff ;  /* 0x3eb0f5ff00057882 */ /* 0x000fe20000000000 */
[----:B------:R-:W-:Y:S01]  /*0ee0*/  IMAD.MOV.U32 R20, RZ, RZ, 0x41ad3b5a ;  /* 0x41ad3b5aff147424 */ /* 0x000fe200078e00ff */
[----:B------:R-:W-:Y:S01]  /*0ef0*/  UMOV UR8, 0x3b39803f ;  /* 0x3b39803f00087882 */ /* 0x000fe20000000000 */
[----:B------:R-:W-:Y:S01]  /*0f00*/  IMAD.MOV.U32 R21, RZ, RZ, 0x3ed0f5d2 ;  /* 0x3ed0f5d2ff157424 */ /* 0x000fe200078e00ff */
[----:B------:R-:W-:-:S05]  /*0f10*/  UMOV UR9, 0x3c7abc9e ;  /* 0x3c7abc9e00097882 */ /* 0x000fca0000000000 */
[----:B------:R-:W-:Y:S01]  /*0f20*/  @!P0 DMUL R14, R34, 1.80143985094819840000e+16 ;  /* 0x43500000220e8828 */ /* 0x000fe20000000000 */
[----:B------:R-:W-:-:S09]  /*0f30*/  SHF.R.U32.HI R35, RZ, 0x14, R35 ;  /* 0x00000014ff237819 */ /* 0x000fd20000011623 */
[----:B------:R-:W-:Y:S01]  /*0f40*/  @!P0 IMAD.MOV.U32 R16, RZ, RZ, R15 ;  /* 0x000000ffff108224 */ /* 0x000fe200078e000f */
[----:B------:R-:W-:Y:S01]  /*0f50*/  @!P0 LEA.HI R35, R15, 0xffffffca, RZ, 0xc ;  /* 0xffffffca0f238811 */ /* 0x000fe200078f60ff */
[----:B------:R-:W-:Y:S02]  /*0f60*/  @!P0 IMAD.MOV.U32 R18, RZ, RZ, R14 ;  /* 0x000000ffff128224 */ /* 0x000fe400078e000e */
[----:B------:R-:W-:Y:S01]  /*0f70*/  IMAD.MOV.U32 R15, RZ, RZ, 0x43300000 ;  /* 0x43300000ff0f7424 */ /* 0x000fe200078e00ff */
[----:B------:R-:W-:Y:S01]  /*0f80*/  LOP3.LUT R16, R16, 0x800fffff, RZ, 0xc0, !PT ;  /* 0x800fffff10107812 */ /* 0x000fe200078ec0ff */
[----:B------:R-:W-:-:S03]  /*0f90*/  VIADD R14, R35, 0xfffffc01 ;  /* 0xfffffc01230e7836 */ /* 0x000fc60000000000 */
[----:B------:R-:W-:Y:S01]  /*0fa0*/  LOP3.LUT R19, R16, 0x3ff00000, RZ, 0xfc, !PT ;  /* 0x3ff0000010137812 */ /* 0x000fe200078efcff */
[----:B------:R-:W-:-:S03]  /*0fb0*/  IMAD.MOV.U32 R16, RZ, RZ, RZ ;  /* 0x000000ffff107224 */ /* 0x000fc600078e00ff */
[----:B------:R-:W-:-:S13]  /*0fc0*/  ISETP.GE.U32.AND P1, PT, R19, 0x3ff6a09f, PT ;  /* 0x3ff6a09f1300780c */ /* 0x000fda0003f26070 */
[----:B------:R-:W-:Y:S02]  /*0fd0*/  @P1 VIADD R17, R19, 0xfff00000 ;  /* 0xfff0000013111836 */ /* 0x000fe40000000000 */
[----:B------:R-:W-:Y:S02]  /*0fe0*/  @P1 VIADD R14, R35, 0xfffffc02 ;  /* 0xfffffc02230e1836 */ /* 0x000fe40000000000 */
[----:B------:R-:W-:-:S03]  /*0ff0*/  @P1 IMAD.MOV.U32 R19, RZ, RZ, R17 ;  /* 0x000000ffff131224 */ /* 0x000fc600078e0011 */
[----:B------:R-:W-:-:S03]  /*1000*/  LOP3.LUT R14, R14, 0x80000000, RZ, 0x3c, !PT ;  /* 0x800000000e0e7812 */ /* 0x000fc600078e3cff */
[C---:B------:R-:W-:Y:S02]  /*1010*/  DADD R24, R18.reuse, 1 ;  /* 0x3ff0000012187429 */ /* 0x040fe40000000000 */
[----:B------:R-:W-:-:S04]  /*1020*/  DADD R18, R18, -1 ;  /* 0xbff0000012127429 */ /* 0x000fc80000000000 */
[----:B------:R-:W0:Y:S02]  /*1030*/  MUFU.RCP64H R17, R25 ;  /* 0x0000001900117308 */ /* 0x000e240000001800 */
[----:B0-----:R-:W-:-:S08]  /*1040*/  DFMA R22, -R24, R16, 1 ;  /* 0x3ff000001816742b */ /* 0x001fd00000000110 */
[----:B------:R-:W-:-:S08]  /*1050*/  DFMA R22, R22, R22, R22 ;  /* 0x000000161616722b */ /* 0x000fd00000000016 */
[----:B------:R-:W-:-:S08]  /*1060*/  DFMA R22, R16, R22, R16 ;  /* 0x000000161016722b */ /* 0x000fd00000000010 */
[----:B------:R-:W-:-:S08]  /*1070*/  DMUL R16, R18, R22 ;  /* 0x0000001612107228 */ /* 0x000fd00000000000 */
[----:B------:R-:W-:-:S08]  /*1080*/  DFMA R16, R18, R22, R16 ;  /* 0x000000161210722b */ /* 0x000fd00000000010 */
[----:B------:R-:W-:-:S08]  /*1090*/  DMUL R28, R16, R16 ;  /* 0x00000010101c7228 */ /* 0x000fd00000000000 */
[----:B------:R-:W-:Y:S01]  /*10a0*/  DFMA R20, R28, UR4, R20 ;  /* 0x000000041c147c2b */ /* 0x000fe20008000014 */
[----:B------:R-:W-:Y:S01]  /*10b0*/  UMOV UR4, 0x75488a3f ;  /* 0x75488a3f00047882 */ /* 0x000fe20000000000 */
[----:B------:R-:W-:-:S06]  /*10c0*/  UMOV UR5, 0x3ef3b20a ;  /* 0x3ef3b20a00057882 */ /* 0x000fcc0000000000 */
[----:B------:R-:W-:Y:S01]  /*10d0*/  DFMA R26, R28, R20, UR4 ;  /* 0x000000041c1a7e2b */ /* 0x000fe20008000014 */
[----:B------:R-:W-:Y:S01]  /*10e0*/  UMOV UR4, 0xe4faecd5 ;  /* 0xe4faecd500047882 */ /* 0x000fe20000000000 */
[----:B------:R-:W-:Y:S01]  /*10f0*/  UMOV UR5, 0x3f1745cd ;  /* 0x3f1745cd00057882 */ /* 0x000fe20000000000 */
[----:B------:R-:W-:-:S05]  /*1100*/  DADD R20, R18, -R16 ;  /* 0x0000000012147229 */ /* 0x000fca0000000810 */
[----:B------:R-:W-:Y:S01]  /*1110*/  DFMA R26, R28, R26, UR4 ;  /* 0x000000041c1a7e2b */ /* 0x000fe2000800001a */
[----:B------:R-:W-:Y:S01]  /*1120*/  UMOV UR4, 0x258a578b ;  /* 0x258a578b00047882 */ /* 0x000fe20000000000 */
[----:B------:R-:W-:Y:S01]  /*1130*/  UMOV UR5, 0x3f3c71c7 ;  /* 0x3f3c71c700057882 */ /* 0x000fe20000000000 */
[----:B------:R-:W-:-:S05]  /*1140*/  DADD R20, R20, R20 ;  /* 0x0000000014147229 */ /* 0x000fca0000000014 */
[----:B------:R-:W-:Y:S01]  /*1150*/  DFMA R26, R28, R26, UR4 ;  /* 0x000000041c1a7e2b */ /* 0x000fe2000800001a */
[----:B------:R-:W-:Y:S01]  /*1160*/  UMOV UR4, 0x9242b910 ;  /* 0x9242b91000047882 */ /* 0x000fe20000000000 */
[----:B------:R-:W-:Y:S01]  /*1170*/  UMOV UR5, 0x3f624924 ;  /* 0x3f62492400057882 */ /* 0x000fe20000000000 */
[----:B------:R-:W-:-:S05]  /*1180*/  DFMA R20, R18, -R16, R20 ;  /* 0x800000101214722b */ /* 0x000fca0000000014 */
[----:B------:R-:W-:Y:S01]  /*1190*/  DFMA R26, R28, R26, UR4 ;  /* 0x000000041c1a7e2b */ /* 0x000fe2000800001a */
[----:B------:R-:W-:Y:S01]  /*11a0*/  UMOV UR4, 0x99999dfb ;  /* 0x99999dfb00047882 */ /* 0x000fe20000000000 */
[----:B------:R-:W-:Y:S01]  /*11b0*/  UMOV UR5, 0x3f899999 ;  /* 0x3f89999900057882 */ /* 0x000fe20000000000 */
[----:B------:R-:W-:Y:S02]  /*11c0*/  DMUL R20, R22, R20 ;  /* 0x0000001416147228 */ /* 0x000fe40000000000 */
[----:B------:R-:W-:-:S03]  /*11d0*/  DMUL R22, R16, R16 ;  /* 0x0000001010167228 */ /* 0x000fc60000000000 */
[----:B------:R-:W-:Y:S01]  /*11e0*/  DFMA R26, R28, R26, UR4 ;  /* 0x000000041c1a7e2b */ /* 0x000fe2000800001a */
[----:B------:R-:W-:Y:S01]  /*11f0*/  UMOV UR4, 0x55555555 ;  /* 0x5555555500047882 */ /* 0x000fe20000000000 */
[----:B------:R-:W-:-:S03]  /*1200*/  UMOV UR5, 0x3fb55555 ;  /* 0x3fb5555500057882 */ /* 0x000fc60000000000 */
[----:B------:R-:W-:-:S03]  /*1210*/  DMUL R30, R16, R22 ;  /* 0x00000016101e7228 */ /* 0x000fc60000000000 */
[----:B------:R-:W-:-:S08]  /*1220*/  DFMA R18, R28, R26, UR4 ;  /* 0x000000041c127e2b */ /* 0x000fd0000800001a */
[----:B------:R-:W-:Y:S01]  /*1230*/  DADD R24, -R18, UR4 ;  /* 0x0000000412187e29 */ /* 0x000fe20008000100 */
[----:B------:R-:W-:Y:S01]  /*1240*/  UMOV UR4, 0xb9e7b0 ;  /* 0x00b9e7b000047882 */ /* 0x000fe20000000000 */
[----:B------:R-:W-:-:S06]  /*1250*/  UMOV UR5, 0x3c46a4cb ;  /* 0x3c46a4cb00057882 */ /* 0x000fcc0000000000 */
[----:B------:R-:W-:Y:S02]  /*1260*/  DFMA R24, R28, R26, R24 ;  /* 0x0000001a1c18722b */ /* 0x000fe40000000018 */
[----:B------:R-:W-:Y:S01]  /*1270*/  DFMA R26, R16, R16, -R22 ;  /* 0x00000010101a722b */ /* 0x000fe20000000816 */
[----:B------:R-:W-:Y:S02]  /*1280*/  VIADD R29, R21, 0x100000 ;  /* 0x00100000151d7836 */ /* 0x000fe40000000000 */
[----:B------:R-:W-:-:S06]  /*1290*/  IMAD.MOV.U32 R28, RZ, RZ, R20 ;  /* 0x000000ffff1c7224 */ /* 0x000fcc00078e0014 */
[----:B------:R-:W-:Y:S02]  /*12a0*/  DFMA R26, R16, R28, R26 ;  /* 0x0000001c101a722b */ /* 0x000fe4000000001a */
[----:B------:R-:W-:Y:S01]  /*12b0*/  DADD R28, R24, -UR4 ;  /* 0x80000004181c7e29 */ /* 0x000fe20008000000 */
[----:B------:R-:W-:Y:S01]  /*12c0*/  UMOV UR4, 0x80000000 ;  /* 0x8000000000047882 */ /* 0x000fe20000000000 */
[----:B------:R-:W-:Y:S01]  /*12d0*/  DFMA R24, R16, R22, -R30 ;  /* 0x000000161018722b */ /* 0x000fe2000000081e */
[----:B------:R-:W-:-:S07]  /*12e0*/  UMOV UR5, 0x43300000 ;  /* 0x4330000000057882 */ /* 0x000fce0000000000 */
[----:B------:R-:W-:Y:S02]  /*12f0*/  DFMA R24, R20, R22, R24 ;  /* 0x000000161418722b */ /* 0x000fe40000000018 */
[----:B------:R-:W-:-:S06]  /*1300*/  DADD R22, R18, R28 ;  /* 0x0000000012167229 */ /* 0x000fcc000000001c */
[----:B------:R-:W-:Y:S02]  /*1310*/  DFMA R24, R16, R26, R24 ;  /* 0x0000001a1018722b */ /* 0x000fe40000000018 */
[----:B------:R-:W-:Y:S02]  /*1320*/  DADD R26, R18, -R22 ;  /* 0x00000000121a7229 */ /* 0x000fe40000000816 */
[----:B------:R-:W-:-:S06]  /*1330*/  DMUL R18, R22, R30 ;  /* 0x0000001e16127228 */ /* 0x000fcc0000000000 */
[----:B------:R-:W-:Y:S02]  /*1340*/  DADD R28, R28, R26 ;  /* 0x000000001c1c7229 */ /* 0x000fe4000000001a */
[----:B------:R-:W-:-:S08]  /*1350*/  DFMA R26, R22, R30, -R18 ;  /* 0x0000001e161a722b */ /* 0x000fd00000000812 */
[----:B------:R-:W-:-:S08]  /*1360*/  DFMA R24, R22, R24, R26 ;  /* 0x000000181618722b */ /* 0x000fd0000000001a */
[----:B------:R-:W-:-:S08]  /*1370*/  DFMA R28, R28, R30, R24 ;  /* 0x0000001e1c1c722b */ /* 0x000fd00000000018 */
[----:B------:R-:W-:-:S08]  /*1380*/  DADD R24, R18, R28 ;  /* 0x0000000012187229 */ /* 0x000fd0000000001c */
[--C-:B------:R-:W-:Y:S02]  /*1390*/  DADD R22, R16, R24.reuse ;  /* 0x0000000010167229 */ /* 0x100fe40000000018 */
[----:B------:R-:W-:-:S06]  /*13a0*/  DADD R18, R18, -R24 ;  /* 0x0000000012127229 */ /* 0x000fcc0000000818 */
[----:B------:R-:W-:Y:S02]  /*13b0*/  DADD R16, R16, -R22 ;  /* 0x0000000010107229 */ /* 0x000fe40000000816 */
[----:B------:R-:W-:-:S06]  /*13c0*/  DADD R18, R28, R18 ;  /* 0x000000001c127229 */ /* 0x000fcc0000000012 */
[----:B------:R-:W-:-:S08]  /*13d0*/  DADD R16, R24, R16 ;  /* 0x0000000018107229 */ /* 0x000fd00000000010 */
[----:B------:R-:W-:-:S08]  /*13e0*/  DADD R16, R18, R16 ;  /* 0x0000000012107229 */ /* 0x000fd00000000010 */
[----:B------:R-:W-:Y:S02]  /*13f0*/  DADD R20, R20, R16 ;  /* 0x0000000014147229 */ /* 0x000fe40000000010 */
[----:B------:R-:W-:Y:S01]  /*1400*/  DADD R16, R14, -UR4 ;  /* 0x800000040e107e29 */ /* 0x000fe20008000000 */
[----:B------:R-:W-:Y:S01]  /*1410*/  UMOV UR4, 0xfefa39ef ;  /* 0xfefa39ef00047882 */ /* 0x000fe20000000000 */
[----:B------:R-:W-:-:S04]  /*1420*/  UMOV UR5, 0x3fe62e42 ;  /* 0x3fe62e4200057882 */ /* 0x000fc80000000000 */
[----:B------:R-:W-:-:S08]  /*1430*/  DADD R18, R22, R20 ;  /* 0x0000000016127229 */ /* 0x000fd00000000014 */
[--C-:B------:R-:W-:Y:S02]  /*1440*/  DFMA R14, R16, UR4, R18.reuse ;  /* 0x00000004100e7c2b */ /* 0x100fe40008000012 */
[----:B------:R-:W-:-:S06]  /*1450*/  DADD R24, R22, -R18 ;  /* 0x0000000016187229 */ /* 0x000fcc0000000812 */
[----:B------:R-:W-:Y:S02]  /*1460*/  DFMA R22, R16, -UR4, R14 ;  /* 0x8000000410167c2b */ /* 0x000fe4000800000e */
[----:B------:R-:W-:-:S06]  /*1470*/  DADD R24, R20, R24 ;  /* 0x0000000014187229 */ /* 0x000fcc0000000018 */
[----:B------:R-:W-:-:S08]  /*1480*/  DADD R22, -R18, R22 ;  /* 0x0000000012167229 */ /* 0x000fd00000000116 */
[----:B------:R-:W-:-:S08]  /*1490*/  DADD R18, R24, -R22 ;  /* 0x0000000018127229 */ /* 0x000fd00000000816 */
[----:B------:R-:W-:-:S08]  /*14a0*/  DFMA R18, R16, UR8, R18 ;  /* 0x0000000810127c2b */ /* 0x000fd00008000012 */
[----:B------:R-:W-:-:S08]  /*14b0*/  DADD R16, R14, R18 ;  /* 0x000000000e107229 */ /* 0x000fd00000000012 */
[----:B------:R-:W-:Y:S02]  /*14c0*/  DADD R14, R14, -R16 ;  /* 0x000000000e0e7229 */ /* 0x000fe40000000810 */
[----:B------:R-:W-:-:S06]  /*14d0*/  DMUL R20, R16, 2 ;  /* 0x4000000010147828 */ /* 0x000fcc0000000000 */
[----:B------:R-:W-:Y:S02]  /*14e0*/  DADD R18, R18, R14 ;  /* 0x0000000012127229 */ /* 0x000fe4000000000e */
[----:B------:R-:W-:-:S08]  /*14f0*/  DFMA R16, R16, 2, -R20 ;  /* 0x400000001010782b */ /* 0x000fd00000000814 */
[----:B------:R-:W-:Y:S01]  /*1500*/  DFMA R18, R18, 2, R16 ;  /* 0x400000001212782b */ /* 0x000fe20000000010 */
[----:B------:R-:W-:Y:S02]  /*1510*/  IMAD.MOV.U32 R16, RZ, RZ, 0x652b82fe ;  /* 0x652b82feff107424 */ /* 0x000fe400078e00ff */
[----:B------:R-:W-:-:S05]  /*1520*/  IMAD.MOV.U32 R17, RZ, RZ, 0x3ff71547 ;  /* 0x3ff71547ff117424 */ /* 0x000fca00078e00ff */
[----:B------:R-:W-:-:S08]  /*1530*/  DADD R22, R20, R18 ;  /* 0x0000000014167229 */ /* 0x000fd00000000012 */
[----:B------:R-:W-:Y:S02]  /*1540*/  DFMA R16, R22, R16, 6.75539944105574400000e+15 ;  /* 0x433800001610742b */ /* 0x000fe40000000010 */
[----:B------:R-:W-:Y:S01]  /*1550*/  FSETP.GEU.AND P0, PT, |R23|, 4.1917929649353027344, PT ;  /* 0x4086232b1700780b */ /* 0x000fe20003f0e200 */
[----:B------:R-:W-:-:S05]  /*1560*/  DADD R20, R20, -R22 ;  /* 0x0000000014147229 */ /* 0x000fca0000000816 */
[----:B------:R-:W-:-:S03]  /*1570*/  DADD R14, R16, -6.75539944105574400000e+15 ;  /* 0xc3380000100e7429 */ /* 0x000fc60000000000 */
[----:B------:R-:W-:-:S05]  /*1580*/  DADD R18, R18, R20 ;  /* 0x0000000012127229 */ /* 0x000fca0000000014 */
[----:B------:R-:W-:Y:S01]  /*1590*/  DFMA R24, R14, -UR4, R22 ;  /* 0x800000040e187c2b */ /* 0x000fe20008000016 */
[----:B------:R-:W-:Y:S01]  /*15a0*/  UMOV UR4, 0x3b39803f ;  /* 0x3b39803f00047882 */ /* 0x000fe20000000000 */
[----:B------:R-:W-:-:S06]  /*15b0*/  UMOV UR5, 0x3c7abc9e ;  /* 0x3c7abc9e00057882 */ /* 0x000fcc0000000000 */
[----:B------:R-:W-:Y:S01]  /*15c0*/  DFMA R24, R14, -UR4, R24 ;  /* 0x800000040e187c2b */ /* 0x000fe20008000018 */
[----:B------:R-:W-:Y:S01]  /*15d0*/  UMOV UR4, 0x69ce2bdf ;  /* 0x69ce2bdf00047882 */ /* 0x000fe20000000000 */
[----:B------:R-:W-:Y:S01]  /*15e0*/  IMAD.MOV.U32 R14, RZ, RZ, -0x35dec16 ;  /* 0xfca213eaff0e7424 */ /* 0x000fe200078e00ff */
[----:B------:R-:W-:Y:S01]  /*15f0*/  UMOV UR5, 0x3e5ade15 ;  /* 0x3e5ade1500057882 */ /* 0x000fe20000000000 */
[----:B------:R-:W-:-:S06]  /*1600*/  IMAD.MOV.U32 R15, RZ, RZ, 0x3e928af3 ;  /* 0x3e928af3ff0f7424 */ /* 0x000fcc00078e00ff */
[----:B------:R-:W-:Y:S01]  /*1610*/  DFMA R14, R24, UR4, R14 ;  /* 0x00000004180e7c2b */ /* 0x000fe2000800000e */
[----:B------:R-:W-:Y:S01]  /*1620*/  UMOV UR4, 0x62401315 ;  /* 0x6240131500047882 */ /* 0x000fe20000000000 */
[----:B------:R-:W-:-:S06]  /*1630*/  UMOV UR5, 0x3ec71dee ;  /* 0x3ec71dee00057882 */ /* 0x000fcc0000000000 */
[----:B------:R-:W-:Y:S01]  /*1640*/  DFMA R14, R24, R14, UR4 ;  /* 0x00000004180e7e2b */ /* 0x000fe2000800000e */
        /* <DEDUP_REMOVED lines=20> */
[----:B------:R-:W-:-:S08]  /*1790*/  DFMA R14, R24, R14, UR4 ;  /* 0x00000004180e7e2b */ /* 0x000fd0000800000e */
[----:B------:R-:W-:-:S08]  /*17a0*/  DFMA R14, R24, R14, 1 ;  /* 0x3ff00000180e742b */ /* 0x000fd0000000000e */
[----:B------:R-:W-:-:S10]  /*17b0*/  DFMA R14, R24, R14, 1 ;  /* 0x3ff00000180e742b */ /* 0x000fd4000000000e */
[----:B------:R-:W-:Y:S02]  /*17c0*/  IMAD R21, R16, 0x100000, R15 ;  /* 0x0010000010157824 */ /* 0x000fe400078e020f */
[----:B------:R-:W-:Y:S01]  /*17d0*/  IMAD.MOV.U32 R20, RZ, RZ, R14 ;  /* 0x000000ffff147224 */ /* 0x000fe200078e000e */
[----:B------:R-:W-:Y:S06]  /*17e0*/  @!P0 BRA `(.L_x_22) ;  /* 0x0000000000308947 */ /* 0x000fec0003800000 */
[----:B------:R-:W-:Y:S01]  /*17f0*/  FSETP.GEU.AND P1, PT, |R23|, 4.2275390625, PT ;  /* 0x408748001700780b */ /* 0x000fe20003f2e200 */
[C---:B------:R-:W-:Y:S02]  /*1800*/  DADD R20, R22.reuse, +INF ;  /* 0x7ff0000016147429 */ /* 0x040fe40000000000 */
[----:B------:R-:W-:-:S08]  /*1810*/  DSETP.GEU.AND P0, PT, R22, RZ, PT ;  /* 0x000000ff1600722a */ /* 0x000fd00003f0e000 */
[----:B------:R-:W-:Y:S02]  /*1820*/  FSEL R20, R20, RZ, P0 ;  /* 0x000000ff14147208 */ /* 0x000fe40000000000 */
[----:B------:R-:W-:Y:S02]  /*1830*/  @!P1 LEA.HI R17, R16, R16, RZ, 0x1 ;  /* 0x0000001010119211 */ /* 0x000fe400078f08ff */
[----:B------:R-:W-:Y:S02]  /*1840*/  FSEL R21, R21, RZ, P0 ;  /* 0x000000ff15157208 */ /* 0x000fe40000000000 */
[----:B------:R-:W-:-:S05]  /*1850*/  @!P1 SHF.R.S32.HI R17, RZ, 0x1, R17 ;  /* 0x00000001ff119819 */ /* 0x000fca0000011411 */
[----:B------:R-:W-:Y:S02]  /*1860*/  @!P1 IMAD.IADD R16, R16, 0x1, -R17 ;  /* 0x0000000110109824 */ /* 0x000fe400078e0a11 */
[----:B------:R-:W-:-:S03]  /*1870*/  @!P1 IMAD R15, R17, 0x100000, R15 ;  /* 0x00100000110f9824 */ /* 0x000fc600078e020f */
[----:B------:R-:W-:Y:S01]  /*1880*/  @!P1 LEA R17, R16, 0x3ff00000, 0x14 ;  /* 0x3ff0000010119811 */ /* 0x000fe200078ea0ff */
[----:B------:R-:W-:-:S06]  /*1890*/  @!P1 IMAD.MOV.U32 R16, RZ, RZ, RZ ;  /* 0x000000ffff109224 */ /* 0x000fcc00078e00ff */
[----:B------:R-:W-:-:S11]  /*18a0*/  @!P1 DMUL R20, R14, R16 ;  /* 0x000000100e149228 */ /* 0x000fd60000000000 */
.L_x_22:
[----:B------:R-:W-:Y:S01]  /*18b0*/  DFMA R18, R18, R20, R20 ;  /* 0x000000141212722b */ /* 0x000fe20000000014 */
[----:B------:R-:W-:Y:S01]  /*18c0*/  IMAD.MOV.U32 R16, RZ, RZ, R0 ;  /* 0x000000ffff107224 */ /* 0x000fe200078e0000 */
[----:B------:R-:W-:Y:S01]  /*18d0*/  DSETP.NEU.AND P0, PT, |R20|, +INF , PT ;  /* 0x7ff000001400742a */ /* 0x000fe20003f0d200 */
[----:B------:R-:W-:-:S07]  /*18e0*/  IMAD.MOV.U32 R17, RZ, RZ, 0x0 ;  /* 0x00000000ff117424 */ /* 0x000fce00078e00ff */
[----:B------:R-:W-:Y:S02]  /*18f0*/  FSEL R14, R20, R18, !P0 ;  /* 0x00000012140e7208 */ /* 0x000fe40004000000 */
[----:B------:R-:W-:Y:S01]  /*1900*/  FSEL R15, R21, R19, !P0 ;  /* 0x00000013150f7208 */ /* 0x000fe20004000000 */
[----:B------:R-:W-:Y:S06]  /*1910*/  RET.REL.NODEC R16 `(_Z16KMeansClusteringPdS_S_S_S_iPi) ;  /* 0xffffffe410b87950 */ /* 0x000fec0003c3ffff */
.L_x_23:
        /* <DEDUP_REMOVED lines=14> */
.L_x_24:


//--------------------- .nv.shared._Z10sumClusterPdS_S_i --------------------------
	.section	.nv.shared._Z10sumClusterPdS_S_i,"aw",@nobits
	.sectionflags	@""
	.align	8
.nv.shared._Z10sumClusterPdS_S_i:
	.zero		7168


//--------------------- .nv.shared.reserved.0     --------------------------
	.section	.nv.shared.reserved.0,"aw",@nobits
	.weak		__nv_reservedSMEM_offset_0_alias
	.size		__nv_reservedSMEM_offset_0_alias, 0, 64
	.other		__nv_reservedSMEM_offset_0_alias,@"STO_CUDA_RESERVED_SHARED STV_DEFAULT"
__nv_reservedSMEM_offset_0_alias:
	.zero		0
	.zero		64


//--------------------- .nv.shared._Z16KMeansClusteringPdS_S_S_S_iPi --------------------------
	.section	.nv.shared._Z16KMeansClusteringPdS_S_S_S_iPi,"aw",@nobits
	.sectionflags	@""
	.align	4
.nv.shared._Z16KMeansClusteringPdS_S_S_S_iPi:
	.zero		1036


//--------------------- .nv.constant0._Z10sumClusterPdS_S_i --------------------------
	.section	.nv.constant0._Z10sumClusterPdS_S_i,"a",@progbits
	.sectionflags	@""
	.align	4
.nv.constant0._Z10sumClusterPdS_S_i:
	.zero		924


//--------------------- .nv.constant0._Z16KMeansClusteringPdS_S_S_S_iPi --------------------------
	.section	.nv.constant0._Z16KMeansClusteringPdS_S_S_S_iPi,"a",@progbits
	.sectionflags	@""
	.align	4
.nv.constant0._Z16KMeansClusteringPdS_S_S_S_iPi:
	.zero		952


//--------------------- SYMBOLS --------------------------

	.type		.nv.reservedSmem.offset0,@object
	.size		.nv.reservedSmem.offset0,0x4
	.type		.nv.reservedSmem.cap,@object
	.size		.nv.reservedSmem.cap,0x4
